	.target	sm_90a

	.elftype	@"ET_EXEC"


//--------------------- .note.nv.tkinfo           --------------------------
	.section	.note.nv.tkinfo,"",@"SHT_NOTE"
	.sectionflags	@"SHF_NOTE_NV_TKINFO"
	.tkinfo
        /*0018*/ 	.word	0x00000002
        /*0030*/ 	.string	""
        /*0030*/ 	.string	"ptxas"
        /*0030*/ 	.string	"Cuda compilation tools, release 13.0, V13.0.88"
        /*0030*/ 	.string	"Build cuda_13.0.r13.0/compiler.36424714_0"
        /*0030*/ 	.string	"-arch sm_90a -m 64 "



//--------------------- .note.nv.cuinfo           --------------------------
	.section	.note.nv.cuinfo,"",@"SHT_NOTE"
	.sectionflags	@"SHF_NOTE_NV_CUINFO"
        /*0018*/ 	.short	0x0002
        /*001a*/ 	.short	0x005a
        /*001c*/ 	.short	0x0082
	.zero		2


//--------------------- .nv.info                  --------------------------
	.section	.nv.info,"",@"SHT_CUDA_INFO"
	.align	4


	//----- nvinfo : EIATTR_REGCOUNT
	.align		4
        /*0000*/ 	.byte	0x04, 0x2f
        /*0002*/ 	.short	(.L_12 - .L_11)
	.align		4
.L_11:
        /*0004*/ 	.word	index@(_ZN7cutlass13device_kernelINS_4conv6kernel13ConvUniversalINS1_16ConvProblemShapeILNS1_8OperatorE0ELi3EEENS1_10collective14CollectiveConvINS1_46MainloopSm90TmaGmmaWarpSpecializedImplicitGemmILS5_0ELi14ELi3EN4cute5tupleIJNSA_1CILi2EEENSC_ILi1EEESE_EEENS1_36KernelImplicitTmaWarpSpecializedSm90ELi1EEENSB_IJNSC_ILi64EEESI_NSB_IJSI_EEEEEENS_10bfloat16_tESL_NSA_8TiledMMAINSA_8MMA_AtomIJNSA_4SM904GMMA27MMA_64x64x16_F32BF16BF16_SSILNSP_5MajorE0ELSR_0ELNSP_7ScaleInE1ELSS_1EEEEEENSA_6LayoutINSB_IJSE_SE_SE_EEENSB_IJNSC_ILi0EEESX_SX_EEEEENSB_IJNSA_10UnderscoreES10_S10_EEEEENS7_6detail26Sm90ImplicitGemmTileTraitsINSA_20SM90_TMA_LOAD_IM2COLENSA_14ComposedLayoutINSA_7SwizzleILi3ELi4ELi3EEENSA_18smem_ptr_flag_bitsILi16EEENSV_INSB_IJNSB_IJNSC_ILi8EEES1B_EEENSB_IJSI_SE_EEENSB_IJSE_NSC_ILi14EEEEEEEEENSB_IJNSB_IJSI_NSC_ILi512EEEEEENSB_IJSE_SX_EEENSB_IJSX_NSC_ILi4096EEEEEEEEEEEEEvEENS14_INSA_23SM90_TMA_LOAD_MULTICASTES1O_vEEEENS_8epilogue10collective6detail29Sm90TmaWarpSpecializedAdapterINS1U_15DefaultEpilogueISL_NSB_IJNSB_IJllllEEESE_SX_EEES1Z_NS1T_6thread17LinearCombinationISL_Li1EffLNS20_9ScaleType4KindE0ELNS_15FloatRoundStyleE2ESL_EENS_4gemm15EpilogueDefaultEEEEEvvEEEEvNT_6ParamsE)
        /*0008*/ 	.word	0x0000003a


	//----- nvinfo : EIATTR_FRAME_SIZE
	.align		4
.L_12:
        /*000c*/ 	.byte	0x04, 0x11
        /*000e*/ 	.short	(.L_14 - .L_13)
	.align		4
.L_13:
        /*0010*/ 	.word	index@(_ZN7cutlass13device_kernelINS_4conv6kernel13ConvUniversalINS1_16ConvProblemShapeILNS1_8OperatorE0ELi3EEENS1_10collective14CollectiveConvINS1_46MainloopSm90TmaGmmaWarpSpecializedImplicitGemmILS5_0ELi14ELi3EN4cute5tupleIJNSA_1CILi2EEENSC_ILi1EEESE_EEENS1_36KernelImplicitTmaWarpSpecializedSm90ELi1EEENSB_IJNSC_ILi64EEESI_NSB_IJSI_EEEEEENS_10bfloat16_tESL_NSA_8TiledMMAINSA_8MMA_AtomIJNSA_4SM904GMMA27MMA_64x64x16_F32BF16BF16_SSILNSP_5MajorE0ELSR_0ELNSP_7ScaleInE1ELSS_1EEEEEENSA_6LayoutINSB_IJSE_SE_SE_EEENSB_IJNSC_ILi0EEESX_SX_EEEEENSB_IJNSA_10UnderscoreES10_S10_EEEEENS7_6detail26Sm90ImplicitGemmTileTraitsINSA_20SM90_TMA_LOAD_IM2COLENSA_14ComposedLayoutINSA_7SwizzleILi3ELi4ELi3EEENSA_18smem_ptr_flag_bitsILi16EEENSV_INSB_IJNSB_IJNSC_ILi8EEES1B_EEENSB_IJSI_SE_EEENSB_IJSE_NSC_ILi14EEEEEEEEENSB_IJNSB_IJSI_NSC_ILi512EEEEEENSB_IJSE_SX_EEENSB_IJSX_NSC_ILi4096EEEEEEEEEEEEEvEENS14_INSA_23SM90_TMA_LOAD_MULTICASTES1O_vEEEENS_8epilogue10collective6detail29Sm90TmaWarpSpecializedAdapterINS1U_15DefaultEpilogueISL_NSB_IJNSB_IJllllEEESE_SX_EEES1Z_NS1T_6thread17LinearCombinationISL_Li1EffLNS20_9ScaleType4KindE0ELNS_15FloatRoundStyleE2ESL_EENS_4gemm15EpilogueDefaultEEEEEvvEEEEvNT_6ParamsE)
        /*0014*/ 	.word	0x00000000


	//----- nvinfo : EIATTR_MIN_STACK_SIZE
	.align		4
.L_14:
        /*0018*/ 	.byte	0x04, 0x12
        /*001a*/ 	.short	(.L_16 - .L_15)
	.align		4
.L_15:
        /*001c*/ 	.word	index@(_ZN7cutlass13device_kernelINS_4conv6kernel13ConvUniversalINS1_16ConvProblemShapeILNS1_8OperatorE0ELi3EEENS1_10collective14CollectiveConvINS1_46MainloopSm90TmaGmmaWarpSpecializedImplicitGemmILS5_0ELi14ELi3EN4cute5tupleIJNSA_1CILi2EEENSC_ILi1EEESE_EEENS1_36KernelImplicitTmaWarpSpecializedSm90ELi1EEENSB_IJNSC_ILi64EEESI_NSB_IJSI_EEEEEENS_10bfloat16_tESL_NSA_8TiledMMAINSA_8MMA_AtomIJNSA_4SM904GMMA27MMA_64x64x16_F32BF16BF16_SSILNSP_5MajorE0ELSR_0ELNSP_7ScaleInE1ELSS_1EEEEEENSA_6LayoutINSB_IJSE_SE_SE_EEENSB_IJNSC_ILi0EEESX_SX_EEEEENSB_IJNSA_10UnderscoreES10_S10_EEEEENS7_6detail26Sm90ImplicitGemmTileTraitsINSA_20SM90_TMA_LOAD_IM2COLENSA_14ComposedLayoutINSA_7SwizzleILi3ELi4ELi3EEENSA_18smem_ptr_flag_bitsILi16EEENSV_INSB_IJNSB_IJNSC_ILi8EEES1B_EEENSB_IJSI_SE_EEENSB_IJSE_NSC_ILi14EEEEEEEEENSB_IJNSB_IJSI_NSC_ILi512EEEEEENSB_IJSE_SX_EEENSB_IJSX_NSC_ILi4096EEEEEEEEEEEEEvEENS14_INSA_23SM90_TMA_LOAD_MULTICASTES1O_vEEEENS_8epilogue10collective6detail29Sm90TmaWarpSpecializedAdapterINS1U_15DefaultEpilogueISL_NSB_IJNSB_IJllllEEESE_SX_EEES1Z_NS1T_6thread17LinearCombinationISL_Li1EffLNS20_9ScaleType4KindE0ELNS_15FloatRoundStyleE2ESL_EENS_4gemm15EpilogueDefaultEEEEEvvEEEEvNT_6ParamsE)
        /*0020*/ 	.word	0x00000000
.L_16:


//--------------------- .nv.compat                --------------------------
	.section	.nv.compat,"",@"SHT_CUDA_COMPAT_INFO"
	.align	4
        /*0000*/ 	.byte	0x02, 0x09, 0x01, 0x00, 0x02, 0x02, 0x04, 0x00, 0x02, 0x05, 0x05, 0x00, 0x03, 0x07, 0x01, 0x01
        /*0010*/ 	.byte	0x02, 0x03, 0x01, 0x00, 0x02, 0x06, 0x01, 0x00, 0x04, 0x0b, 0x08, 0x00, 0x00, 0x00, 0x00, 0x00
        /*0020*/ 	.byte	0x00, 0x00, 0x00, 0x00


//--------------------- .nv.info._ZN7cutlass13device_kernelINS_4conv6kernel13ConvUniversalINS1_16ConvProblemShapeILNS1_8OperatorE0ELi3EEENS1_10collective14CollectiveConvINS1_46MainloopSm90TmaGmmaWarpSpecializedImplicitGemmILS5_0ELi14ELi3EN4cute5tupleIJNSA_1CILi2EEENSC_ILi1EEESE_EEENS1_36KernelImplicitTmaWarpSpecializedSm90ELi1EEENSB_IJNSC_ILi64EEESI_NSB_IJSI_EEEEEENS_10bfloat16_tESL_NSA_8TiledMMAINSA_8MMA_AtomIJNSA_4SM904GMMA27MMA_64x64x16_F32BF16BF16_SSILNSP_5MajorE0ELSR_0ELNSP_7ScaleInE1ELSS_1EEEEEENSA_6LayoutINSB_IJSE_SE_SE_EEENSB_IJNSC_ILi0EEESX_SX_EEEEENSB_IJNSA_10UnderscoreES10_S10_EEEEENS7_6detail26Sm90ImplicitGemmTileTraitsINSA_20SM90_TMA_LOAD_IM2COLENSA_14ComposedLayoutINSA_7SwizzleILi3ELi4ELi3EEENSA_18smem_ptr_flag_bitsILi16EEENSV_INSB_IJNSB_IJNSC_ILi8EEES1B_EEENSB_IJSI_SE_EEENSB_IJSE_NSC_ILi14EEEEEEEEENSB_IJNSB_IJSI_NSC_ILi512EEEEEENSB_IJSE_SX_EEENSB_IJSX_NSC_ILi4096EEEEEEEEEEEEEvEENS14_INSA_23SM90_TMA_LOAD_MULTICASTES1O_vEEEENS_8epilogue10collective6detail29Sm90TmaWarpSpecializedAdapterINS1U_15DefaultEpilogueISL_NSB_IJNSB_IJllllEEESE_SX_EEES1Z_NS1T_6thread17LinearCombinationISL_Li1EffLNS20_9ScaleType4KindE0ELNS_15FloatRoundStyleE2ESL_EENS_4gemm15EpilogueDefaultEEEEEvvEEEEvNT_6ParamsE --------------------------
	.section	.nv.info._ZN7cutlass13device_kernelINS_4conv6kernel13ConvUniversalINS1_16ConvProblemShapeILNS1_8OperatorE0ELi3EEENS1_10collective14CollectiveConvINS1_46MainloopSm90TmaGmmaWarpSpecializedImplicitGemmILS5_0ELi14ELi3EN4cute5tupleIJNSA_1CILi2EEENSC_ILi1EEESE_EEENS1_36KernelImplicitTmaWarpSpecializedSm90ELi1EEENSB_IJNSC_ILi64EEESI_NSB_IJSI_EEEEEENS_10bfloat16_tESL_NSA_8TiledMMAINSA_8MMA_AtomIJNSA_4SM904GMMA27MMA_64x64x16_F32BF16BF16_SSILNSP_5MajorE0ELSR_0ELNSP_7ScaleInE1ELSS_1EEEEEENSA_6LayoutINSB_IJSE_SE_SE_EEENSB_IJNSC_ILi0EEESX_SX_EEEEENSB_IJNSA_10UnderscoreES10_S10_EEEEENS7_6detail26Sm90ImplicitGemmTileTraitsINSA_20SM90_TMA_LOAD_IM2COLENSA_14ComposedLayoutINSA_7SwizzleILi3ELi4ELi3EEENSA_18smem_ptr_flag_bitsILi16EEENSV_INSB_IJNSB_IJNSC_ILi8EEES1B_EEENSB_IJSI_SE_EEENSB_IJSE_NSC_ILi14EEEEEEEEENSB_IJNSB_IJSI_NSC_ILi512EEEEEENSB_IJSE_SX_EEENSB_IJSX_NSC_ILi4096EEEEEEEEEEEEEvEENS14_INSA_23SM90_TMA_LOAD_MULTICASTES1O_vEEEENS_8epilogue10collective6detail29Sm90TmaWarpSpecializedAdapterINS1U_15DefaultEpilogueISL_NSB_IJNSB_IJllllEEESE_SX_EEES1Z_NS1T_6thread17LinearCombinationISL_Li1EffLNS20_9ScaleType4KindE0ELNS_15FloatRoundStyleE2ESL_EENS_4gemm15EpilogueDefaultEEEEEvvEEEEvNT_6ParamsE,"",@"SHT_CUDA_INFO"
	.sectionflags	@""
	.align	4


	//----- nvinfo : EIATTR_CUDA_API_VERSION
	.align		4
        /*0000*/ 	.byte	0x04, 0x37
        /*0002*/ 	.short	(.L_18 - .L_17)
.L_17:
        /*0004*/ 	.word	0x00000082


	//----- nvinfo : EIATTR_KPARAM_INFO
	.align		4
.L_18:
        /*0008*/ 	.byte	0x04, 0x17
        /*000a*/ 	.short	(.L_20 - .L_19)
.L_19:
        /*000c*/ 	.word	0x00000000
        /*0010*/ 	.short	0x0000
        /*0012*/ 	.short	0x0070
        /*0014*/ 	.byte	0x00, 0xf0, 0x01, 0x10


	//----- nvinfo : EIATTR_SPARSE_MMA_MASK
	.align		4
.L_20:
        /*0018*/ 	.byte	0x03, 0x50
        /*001a*/ 	.short	0x0000


	//----- nvinfo : EIATTR_MAXREG_COUNT
	.align		4
        /*001c*/ 	.byte	0x03, 0x1b
        /*001e*/ 	.short	0x00ff


	//----- nvinfo : EIATTR_NUM_BARRIERS
	.align		4
        /*0020*/ 	.byte	0x02, 0x4c
        /*0022*/ 	.byte	0x01
	.zero		1


	//----- nvinfo : EIATTR_MERCURY_ISA_VERSION
	.align		4
        /*0024*/ 	.byte	0x03, 0x5f
        /*0026*/ 	.short	0x0101


	//----- nvinfo : EIATTR_COOP_GROUP_MASK_REGIDS
	.align		4
        /*0028*/ 	.byte	0x04, 0x29
        /*002a*/ 	.short	(.L_22 - .L_21)


	//   ....[0]....
.L_21:
        /*002c*/ 	.word	0xffffffff


	//   ....[1]....
        /*0030*/ 	.word	0xffffffff


	//   ....[2]....
        /*0034*/ 	.word	0xffffffff


	//   ....[3]....
        /*0038*/ 	.word	0xffffffff


	//----- nvinfo : EIATTR_COOP_GROUP_INSTR_OFFSETS
	.align		4
.L_22:
        /*003c*/ 	.byte	0x04, 0x28
        /*003e*/ 	.short	(.L_24 - .L_23)


	//   ....[0]....
.L_23:
        /*0040*/ 	.word	0x00000070


	//   ....[1]....
        /*0044*/ 	.word	0x00000080


	//   ....[2]....
        /*0048*/ 	.word	0x00000140


	//   ....[3]....
        /*004c*/ 	.word	0x00000810


	//----- nvinfo : EIATTR_MBARRIER_INSTR_OFFSETS
	.align		4
.L_24:
        /*0050*/ 	.byte	0x04, 0x39
        /*0052*/ 	.short	(.L_26 - .L_25)


	//   ....[0]....
.L_25:
        /*0054*/ 	.word	0x00000310
        /*0058*/ 	.word	0x000000ff
        /*005c*/ 	.word	0x00038000
        /*0060*/ 	.short	0x0100
        /*0062*/ 	.byte	0x08
	.zero		1


	//   ....[1]....
        /*0064*/ 	.word	0x00000320
        /*0068*/ 	.word	0x000000ff
        /*006c*/ 	.word	0x00038070
        /*0070*/ 	.short	0x0100
        /*0072*/ 	.byte	0x08
	.zero		1


	//   ....[2]....
        /*0074*/ 	.word	0x00000330
        /*0078*/ 	.word	0x000000ff
        /*007c*/ 	.word	0x00038008
        /*0080*/ 	.short	0x0100
        /*0082*/ 	.byte	0x08
	.zero		1


	//   ....[3]....
        /*0084*/ 	.word	0x00000340
        /*0088*/ 	.word	0x000000ff
        /*008c*/ 	.word	0x00038078
        /*0090*/ 	.short	0x0100
        /*0092*/ 	.byte	0x08
	.zero		1


	//   ....[4]....
        /*0094*/ 	.word	0x00000350
        /*0098*/ 	.word	0x000000ff
        /*009c*/ 	.word	0x00038010
        /*00a0*/ 	.short	0x0100
        /*00a2*/ 	.byte	0x08
	.zero		1


	//   ....[5]....
        /*00a4*/ 	.word	0x00000360
        /*00a8*/ 	.word	0x000000ff
        /*00ac*/ 	.word	0x00038080
        /*00b0*/ 	.short	0x0100
        /*00b2*/ 	.byte	0x08
	.zero		1


	//   ....[6]....
        /*00b4*/ 	.word	0x00000370
        /*00b8*/ 	.word	0x000000ff
        /*00bc*/ 	.word	0x00038018
        /*00c0*/ 	.short	0x0100
        /*00c2*/ 	.byte	0x08
	.zero		1


	//   ....[7]....
        /*00c4*/ 	.word	0x00000380
        /*00c8*/ 	.word	0x000000ff
        /*00cc*/ 	.word	0x00038088
        /*00d0*/ 	.short	0x0100
        /*00d2*/ 	.byte	0x08
	.zero		1


	//   ....[8]....
        /*00d4*/ 	.word	0x00000390
        /*00d8*/ 	.word	0x000000ff
        /*00dc*/ 	.word	0x00038020
        /*00e0*/ 	.short	0x0100
        /*00e2*/ 	.byte	0x08
	.zero		1


	//   ....[9]....
        /*00e4*/ 	.word	0x000003a0
        /*00e8*/ 	.word	0x000000ff
        /*00ec*/ 	.word	0x00038090
        /*00f0*/ 	.short	0x0100
        /*00f2*/ 	.byte	0x08
	.zero		1


	//   ....[10]....
        /*00f4*/ 	.word	0x000003b0
        /*00f8*/ 	.word	0x000000ff
        /*00fc*/ 	.word	0x00038028
        /*0100*/ 	.short	0x0100
        /*0102*/ 	.byte	0x08
	.zero		1


	//   ....[11]....
        /*0104*/ 	.word	0x000003c0
        /*0108*/ 	.word	0x000000ff
        /*010c*/ 	.word	0x00038098
        /*0110*/ 	.short	0x0100
        /*0112*/ 	.byte	0x08
	.zero		1


	//   ....[12]....
        /*0114*/ 	.word	0x000003d0
        /*0118*/ 	.word	0x000000ff
        /*011c*/ 	.word	0x00038030
        /*0120*/ 	.short	0x0100
        /*0122*/ 	.byte	0x08
	.zero		1


	//   ....[13]....
        /*0124*/ 	.word	0x000003e0
        /*0128*/ 	.word	0x000000ff
        /*012c*/ 	.word	0x000380a0
        /*0130*/ 	.short	0x0100
        /*0132*/ 	.byte	0x08
	.zero		1


	//   ....[14]....
        /*0134*/ 	.word	0x000003f0
        /*0138*/ 	.word	0x000000ff
        /*013c*/ 	.word	0x00038038
        /*0140*/ 	.short	0x0100
        /*0142*/ 	.byte	0x08
	.zero		1


	//   ....[15]....
        /*0144*/ 	.word	0x00000400
        /*0148*/ 	.word	0x000000ff
        /*014c*/ 	.word	0x000380a8
        /*0150*/ 	.short	0x0100
        /*0152*/ 	.byte	0x08
	.zero		1


	//   ....[16]....
        /*0154*/ 	.word	0x00000410
        /*0158*/ 	.word	0x000000ff
        /*015c*/ 	.word	0x00038040
        /*0160*/ 	.short	0x0100
        /*0162*/ 	.byte	0x08
	.zero		1


	//   ....[17]....
        /*0164*/ 	.word	0x00000420
        /*0168*/ 	.word	0x000000ff
        /*016c*/ 	.word	0x000380b0
        /*0170*/ 	.short	0x0100
        /*0172*/ 	.byte	0x08
	.zero		1


	//   ....[18]....
        /*0174*/ 	.word	0x00000430
        /*0178*/ 	.word	0x000000ff
        /*017c*/ 	.word	0x00038048
        /*0180*/ 	.short	0x0100
        /*0182*/ 	.byte	0x08
	.zero		1


	//   ....[19]....
        /*0184*/ 	.word	0x00000440
        /*0188*/ 	.word	0x000000ff
        /*018c*/ 	.word	0x000380b8
        /*0190*/ 	.short	0x0100
        /*0192*/ 	.byte	0x08
	.zero		1


	//   ....[20]....
        /*0194*/ 	.word	0x00000450
        /*0198*/ 	.word	0x000000ff
        /*019c*/ 	.word	0x00038050
        /*01a0*/ 	.short	0x0100
        /*01a2*/ 	.byte	0x08
	.zero		1


	//   ....[21]....
        /*01a4*/ 	.word	0x00000460
        /*01a8*/ 	.word	0x000000ff
        /*01ac*/ 	.word	0x000380c0
        /*01b0*/ 	.short	0x0100
        /*01b2*/ 	.byte	0x08
	.zero		1


	//   ....[22]....
        /*01b4*/ 	.word	0x00000470
        /*01b8*/ 	.word	0x000000ff
        /*01bc*/ 	.word	0x00038058
        /*01c0*/ 	.short	0x0100
        /*01c2*/ 	.byte	0x08
	.zero		1


	//   ....[23]....
        /*01c4*/ 	.word	0x00000480
        /*01c8*/ 	.word	0x000000ff
        /*01cc*/ 	.word	0x000380c8
        /*01d0*/ 	.short	0x0100
        /*01d2*/ 	.byte	0x08
	.zero		1


	//   ....[24]....
        /*01d4*/ 	.word	0x00000490
        /*01d8*/ 	.word	0x000000ff
        /*01dc*/ 	.word	0x00038060
        /*01e0*/ 	.short	0x0100
        /*01e2*/ 	.byte	0x08
	.zero		1


	//   ....[25]....
        /*01e4*/ 	.word	0x000004a0
        /*01e8*/ 	.word	0x000000ff
        /*01ec*/ 	.word	0x000380d0
        /*01f0*/ 	.short	0x0100
        /*01f2*/ 	.byte	0x08
	.zero		1


	//   ....[26]....
        /*01f4*/ 	.word	0x000004b0
        /*01f8*/ 	.word	0x000000ff
        /*01fc*/ 	.word	0x00038068
        /*0200*/ 	.short	0x0100
        /*0202*/ 	.byte	0x08
	.zero		1


	//   ....[27]....
        /*0204*/ 	.word	0x000004c0
        /*0208*/ 	.word	0x000000ff
        /*020c*/ 	.word	0x000380d8
        /*0210*/ 	.short	0x0100
        /*0212*/ 	.byte	0x08
	.zero		1


	//   ....[28]....
        /*0214*/ 	.word	0x00000d80
        /*0218*/ 	.word	0x00000008
        /*021c*/ 	.word	0x00038000
        /*0220*/ 	.short	0x010a
        /*0222*/ 	.byte	0x3f
	.zero		1


	//   ....[29]....
        /*0224*/ 	.word	0x00001120
        /*0228*/ 	.word	0x0000000b
        /*022c*/ 	.word	0x00038000
        /*0230*/ 	.short	0x010a
        /*0232*/ 	.byte	0x3f
	.zero		1


	//   ....[30]....
        /*0234*/ 	.word	0x00001340
        /*0238*/ 	.word	0x0000000a
        /*023c*/ 	.word	0x00000000
        /*0240*/ 	.short	0x0101
        /*0242*/ 	.byte	0x3f
	.zero		1


	//   ....[31]....
        /*0244*/ 	.word	0x00001590
        /*0248*/ 	.word	0x00000004
        /*024c*/ 	.word	0x00000000
        /*0250*/ 	.short	0x0101
        /*0252*/ 	.byte	0x3f
	.zero		1


	//   ....[32]....
        /*0254*/ 	.word	0x00003d90
        /*0258*/ 	.word	0x00000009
        /*025c*/ 	.word	0x00038070
        /*0260*/ 	.short	0x010a
        /*0262*/ 	.byte	0x3f
	.zero		1


	//   ....[33]....
        /*0264*/ 	.word	0x000045e0
        /*0268*/ 	.word	0x00000002
        /*026c*/ 	.word	0x00000000
        /*0270*/ 	.short	0x010a
        /*0272*/ 	.byte	0x3f
	.zero		1


	//   ....[34]....
        /*0274*/ 	.word	0x00004690
        /*0278*/ 	.word	0x00000002
        /*027c*/ 	.word	0x00000000
        /*0280*/ 	.short	0x010a
        /*0282*/ 	.byte	0x3f
	.zero		1


	//   ....[35]....
        /*0284*/ 	.word	0x00004740
        /*0288*/ 	.word	0x00000002
        /*028c*/ 	.word	0x00000000
        /*0290*/ 	.short	0x010a
        /*0292*/ 	.byte	0x3f
	.zero		1


	//   ....[36]....
        /*0294*/ 	.word	0x000047f0
        /*0298*/ 	.word	0x00000002
        /*029c*/ 	.word	0x00000000
        /*02a0*/ 	.short	0x010a
        /*02a2*/ 	.byte	0x3f
	.zero		1


	//   ....[37]....
        /*02a4*/ 	.word	0x000048a0
        /*02a8*/ 	.word	0x00000002
        /*02ac*/ 	.word	0x00000000
        /*02b0*/ 	.short	0x010a
        /*02b2*/ 	.byte	0x3f
	.zero		1


	//   ....[38]....
        /*02b4*/ 	.word	0x00004950
        /*02b8*/ 	.word	0x00000002
        /*02bc*/ 	.word	0x00000000
        /*02c0*/ 	.short	0x010a
        /*02c2*/ 	.byte	0x3f
	.zero		1


	//   ....[39]....
        /*02c4*/ 	.word	0x00004a00
        /*02c8*/ 	.word	0x00000002
        /*02cc*/ 	.word	0x00000000
        /*02d0*/ 	.short	0x010a
        /*02d2*/ 	.byte	0x3f
	.zero		1


	//   ....[40]....
        /*02d4*/ 	.word	0x00004ab0
        /*02d8*/ 	.word	0x00000002
        /*02dc*/ 	.word	0x00000000
        /*02e0*/ 	.short	0x010a
        /*02e2*/ 	.byte	0x3f
	.zero		1


	//   ....[41]....
        /*02e4*/ 	.word	0x00004b60
        /*02e8*/ 	.word	0x00000002
        /*02ec*/ 	.word	0x00000000
        /*02f0*/ 	.short	0x010a
        /*02f2*/ 	.byte	0x3f
	.zero		1


	//   ....[42]....
        /*02f4*/ 	.word	0x00004c10
        /*02f8*/ 	.word	0x00000002
        /*02fc*/ 	.word	0x00000000
        /*0300*/ 	.short	0x010a
        /*0302*/ 	.byte	0x3f
	.zero		1


	//   ....[43]....
        /*0304*/ 	.word	0x00004cc0
        /*0308*/ 	.word	0x00000002
        /*030c*/ 	.word	0x00000000
        /*0310*/ 	.short	0x010a
        /*0312*/ 	.byte	0x3f
	.zero		1


	//   ....[44]....
        /*0314*/ 	.word	0x00004d70
        /*0318*/ 	.word	0x00000002
        /*031c*/ 	.word	0x00000000
        /*0320*/ 	.short	0x010a
        /*0322*/ 	.byte	0x3f
	.zero		1


	//   ....[45]....
        /*0324*/ 	.word	0x00004e20
        /*0328*/ 	.word	0x00000002
        /*032c*/ 	.word	0x00000000
        /*0330*/ 	.short	0x010a
        /*0332*/ 	.byte	0x3f
	.zero		1


	//   ....[46]....
        /*0334*/ 	.word	0x00004ed0
        /*0338*/ 	.word	0x00000003
        /*033c*/ 	.word	0x00000000
        /*0340*/ 	.short	0x010a
        /*0342*/ 	.byte	0x3f
	.zero		1


	//----- nvinfo : EIATTR_NUM_MBARRIERS
	.align		4
.L_26:
        /*0344*/ 	.byte	0x03, 0x38
        /*0346*/ 	.short	0x001c


	//----- nvinfo : EIATTR_EXIT_INSTR_OFFSETS
	.align		4
        /*0348*/ 	.byte	0x04, 0x1c
        /*034a*/ 	.short	(.L_28 - .L_27)


	//   ....[0]....
.L_27:
        /*034c*/ 	.word	0x00000bb0


	//   ....[1]....
        /*0350*/ 	.word	0x000016f0


	//   ....[2]....
        /*0354*/ 	.word	0x000030d0


	//   ....[3]....
        /*0358*/ 	.word	0x00003100


	//   ....[4]....
        /*035c*/ 	.word	0x00003b50


	//   ....[5]....
        /*0360*/ 	.word	0x00003b80


	//   ....[6]....
        /*0364*/ 	.word	0x00003ba0


	//   ....[7]....
        /*0368*/ 	.word	0x000044f0


	//   ....[8]....
        /*036c*/ 	.word	0x00004f00


	//----- nvinfo : EIATTR_MAX_THREADS
	.align		4
.L_28:
        /*0370*/ 	.byte	0x04, 0x05
        /*0372*/ 	.short	(.L_30 - .L_29)
.L_29:
        /*0374*/ 	.word	0x00000100
        /*0378*/ 	.word	0x00000001
        /*037c*/ 	.word	0x00000001


	//----- nvinfo : EIATTR_CRS_STACK_SIZE
	.align		4
.L_30:
        /*0380*/ 	.byte	0x04, 0x1e
        /*0382*/ 	.short	(.L_32 - .L_31)
.L_31:
        /*0384*/ 	.word	0x00000000


	//----- nvinfo : EIATTR_CBANK_PARAM_SIZE
	.align		4
.L_32:
        /*0388*/ 	.byte	0x03, 0x19
        /*038a*/ 	.short	0x0470


	//----- nvinfo : EIATTR_PARAM_CBANK
	.align		4
        /*038c*/ 	.byte	0x04, 0x0a
        /*038e*/ 	.short	(.L_34 - .L_33)
	.align		4
.L_33:
        /*0390*/ 	.word	index@(.nv.constant0._ZN7cutlass13device_kernelINS_4conv6kernel13ConvUniversalINS1_16ConvProblemShapeILNS1_8OperatorE0ELi3EEENS1_10collective14CollectiveConvINS1_46MainloopSm90TmaGmmaWarpSpecializedImplicitGemmILS5_0ELi14ELi3EN4cute5tupleIJNSA_1CILi2EEENSC_ILi1EEESE_EEENS1_36KernelImplicitTmaWarpSpecializedSm90ELi1EEENSB_IJNSC_ILi64EEESI_NSB_IJSI_EEEEEENS_10bfloat16_tESL_NSA_8TiledMMAINSA_8MMA_AtomIJNSA_4SM904GMMA27MMA_64x64x16_F32BF16BF16_SSILNSP_5MajorE0ELSR_0ELNSP_7ScaleInE1ELSS_1EEEEEENSA_6LayoutINSB_IJSE_SE_SE_EEENSB_IJNSC_ILi0EEESX_SX_EEEEENSB_IJNSA_10UnderscoreES10_S10_EEEEENS7_6detail26Sm90ImplicitGemmTileTraitsINSA_20SM90_TMA_LOAD_IM2COLENSA_14ComposedLayoutINSA_7SwizzleILi3ELi4ELi3EEENSA_18smem_ptr_flag_bitsILi16EEENSV_INSB_IJNSB_IJNSC_ILi8EEES1B_EEENSB_IJSI_SE_EEENSB_IJSE_NSC_ILi14EEEEEEEEENSB_IJNSB_IJSI_NSC_ILi512EEEEEENSB_IJSE_SX_EEENSB_IJSX_NSC_ILi4096EEEEEEEEEEEEEvEENS14_INSA_23SM90_TMA_LOAD_MULTICASTES1O_vEEEENS_8epilogue10collective6detail29Sm90TmaWarpSpecializedAdapterINS1U_15DefaultEpilogueISL_NSB_IJNSB_IJllllEEESE_SX_EEES1Z_NS1T_6thread17LinearCombinationISL_Li1EffLNS20_9ScaleType4KindE0ELNS_15FloatRoundStyleE2ESL_EENS_4gemm15EpilogueDefaultEEEEEvvEEEEvNT_6ParamsE)
        /*0394*/ 	.short	0x0210
        /*0396*/ 	.short	0x0470


	//----- nvinfo : EIATTR_SW_WAR
	.align		4
.L_34:
        /*0398*/ 	.byte	0x04, 0x36
        /*039a*/ 	.short	(.L_36 - .L_35)
.L_35:
        /*039c*/ 	.word	0x00000008
.L_36:


//--------------------- .nv.callgraph             --------------------------
	.section	.nv.callgraph,"",@"SHT_CUDA_CALLGRAPH"
	.align	4
	.sectionentsize	8
	.align		4
        /*0000*/ 	.word	0x00000000
	.align		4
        /*0004*/ 	.word	0xffffffff
	.align		4
        /*0008*/ 	.word	0x00000000
	.align		4
        /*000c*/ 	.word	0xfffffffe
	.align		4
        /*0010*/ 	.word	0x00000000
	.align		4
        /*0014*/ 	.word	0xfffffffd
	.align		4
        /*0018*/ 	.word	0x00000000
	.align		4
        /*001c*/ 	.word	0xfffffffc


//--------------------- .nv.constant4             --------------------------
	.section	.nv.constant4,"a",@progbits
	.align	8
	.align		8
.nv.constant4:
        /*0000*/ 	.dword	_ZN39_INTERNAL_85dd611b_4_k_cu_f0316b14_29104cuda3std3__45__cpo5beginE
	.align		8
        /*0008*/ 	.dword	_ZN39_INTERNAL_85dd611b_4_k_cu_f0316b14_29104cuda3std3__45__cpo3endE
	.align		8
        /*0010*/ 	.dword	_ZN39_INTERNAL_85dd611b_4_k_cu_f0316b14_29104cuda3std3__45__cpo6cbeginE
	.align		8
        /*0018*/ 	.dword	_ZN39_INTERNAL_85dd611b_4_k_cu_f0316b14_29104cuda3std3__45__cpo4cendE
	.align		8
        /*0020*/ 	.dword	_ZN39_INTERNAL_85dd611b_4_k_cu_f0316b14_29104cuda3std3__441_GLOBAL__N__85dd611b_4_k_cu_f0316b14_29106ignoreE
	.align		8
        /*0028*/ 	.dword	_ZN39_INTERNAL_85dd611b_4_k_cu_f0316b14_29104cuda3std3__419piecewise_constructE
	.align		8
        /*0030*/ 	.dword	_ZN39_INTERNAL_85dd611b_4_k_cu_f0316b14_29104cuda3std3__48in_placeE
	.align		8
        /*0038*/ 	.dword	_ZN39_INTERNAL_85dd611b_4_k_cu_f0316b14_29104cuda3std6ranges3__45__cpo4swapE
	.align		8
        /*0040*/ 	.dword	_ZN39_INTERNAL_85dd611b_4_k_cu_f0316b14_29104cuda3std6ranges3__45__cpo9iter_moveE
	.align		8
        /*0048*/ 	.dword	_ZN39_INTERNAL_85dd611b_4_k_cu_f0316b14_29104cute7productE
	.align		8
        /*0050*/ 	.dword	_ZN39_INTERNAL_85dd611b_4_k_cu_f0316b14_29104cute1_E


//--------------------- .text._ZN7cutlass13device_kernelINS_4conv6kernel13ConvUniversalINS1_16ConvProblemShapeILNS1_8OperatorE0ELi3EEENS1_10collective14CollectiveConvINS1_46MainloopSm90TmaGmmaWarpSpecializedImplicitGemmILS5_0ELi14ELi3EN4cute5tupleIJNSA_1CILi2EEENSC_ILi1EEESE_EEENS1_36KernelImplicitTmaWarpSpecializedSm90ELi1EEENSB_IJNSC_ILi64EEESI_NSB_IJSI_EEEEEENS_10bfloat16_tESL_NSA_8TiledMMAINSA_8MMA_AtomIJNSA_4SM904GMMA27MMA_64x64x16_F32BF16BF16_SSILNSP_5MajorE0ELSR_0ELNSP_7ScaleInE1ELSS_1EEEEEENSA_6LayoutINSB_IJSE_SE_SE_EEENSB_IJNSC_ILi0EEESX_SX_EEEEENSB_IJNSA_10UnderscoreES10_S10_EEEEENS7_6detail26Sm90ImplicitGemmTileTraitsINSA_20SM90_TMA_LOAD_IM2COLENSA_14ComposedLayoutINSA_7SwizzleILi3ELi4ELi3EEENSA_18smem_ptr_flag_bitsILi16EEENSV_INSB_IJNSB_IJNSC_ILi8EEES1B_EEENSB_IJSI_SE_EEENSB_IJSE_NSC_ILi14EEEEEEEEENSB_IJNSB_IJSI_NSC_ILi512EEEEEENSB_IJSE_SX_EEENSB_IJSX_NSC_ILi4096EEEEEEEEEEEEEvEENS14_INSA_23SM90_TMA_LOAD_MULTICASTES1O_vEEEENS_8epilogue10collective6detail29Sm90TmaWarpSpecializedAdapterINS1U_15DefaultEpilogueISL_NSB_IJNSB_IJllllEEESE_SX_EEES1Z_NS1T_6thread17LinearCombinationISL_Li1EffLNS20_9ScaleType4KindE0ELNS_15FloatRoundStyleE2ESL_EENS_4gemm15EpilogueDefaultEEEEEvvEEEEvNT_6ParamsE --------------------------
	.section	.text._ZN7cutlass13device_kernelINS_4conv6kernel13ConvUniversalINS1_16ConvProblemShapeILNS1_8OperatorE0ELi3EEENS1_10collective14CollectiveConvINS1_46MainloopSm90TmaGmmaWarpSpecializedImplicitGemmILS5_0ELi14ELi3EN4cute5tupleIJNSA_1CILi2EEENSC_ILi1EEESE_EEENS1_36KernelImplicitTmaWarpSpecializedSm90ELi1EEENSB_IJNSC_ILi64EEESI_NSB_IJSI_EEEEEENS_10bfloat16_tESL_NSA_8TiledMMAINSA_8MMA_AtomIJNSA_4SM904GMMA27MMA_64x64x16_F32BF16BF16_SSILNSP_5MajorE0ELSR_0ELNSP_7ScaleInE1ELSS_1EEEEEENSA_6LayoutINSB_IJSE_SE_SE_EEENSB_IJNSC_ILi0EEESX_SX_EEEEENSB_IJNSA_10UnderscoreES10_S10_EEEEENS7_6detail26Sm90ImplicitGemmTileTraitsINSA_20SM90_TMA_LOAD_IM2COLENSA_14ComposedLayoutINSA_7SwizzleILi3ELi4ELi3EEENSA_18smem_ptr_flag_bitsILi16EEENSV_INSB_IJNSB_IJNSC_ILi8EEES1B_EEENSB_IJSI_SE_EEENSB_IJSE_NSC_ILi14EEEEEEEEENSB_IJNSB_IJSI_NSC_ILi512EEEEEENSB_IJSE_SX_EEENSB_IJSX_NSC_ILi4096EEEEEEEEEEEEEvEENS14_INSA_23SM90_TMA_LOAD_MULTICASTES1O_vEEEENS_8epilogue10collective6detail29Sm90TmaWarpSpecializedAdapterINS1U_15DefaultEpilogueISL_NSB_IJNSB_IJllllEEESE_SX_EEES1Z_NS1T_6thread17LinearCombinationISL_Li1EffLNS20_9ScaleType4KindE0ELNS_15FloatRoundStyleE2ESL_EENS_4gemm15EpilogueDefaultEEEEEvvEEEEvNT_6ParamsE,"ax",@progbits
	.align	128
.text._ZN7cutlass13device_kernelINS_4conv6kernel13ConvUniversalINS1_16ConvProblemShapeILNS1_8OperatorE0ELi3EEENS1_10collective14CollectiveConvINS1_46MainloopSm90TmaGmmaWarpSpecializedImplicitGemmILS5_0ELi14ELi3EN4cute5tupleIJNSA_1CILi2EEENSC_ILi1EEESE_EEENS1_36KernelImplicitTmaWarpSpecializedSm90ELi1EEENSB_IJNSC_ILi64EEESI_NSB_IJSI_EEEEEENS_10bfloat16_tESL_NSA_8TiledMMAINSA_8MMA_AtomIJNSA_4SM904GMMA27MMA_64x64x16_F32BF16BF16_SSILNSP_5MajorE0ELSR_0ELNSP_7ScaleInE1ELSS_1EEEEEENSA_6LayoutINSB_IJSE_SE_SE_EEENSB_IJNSC_ILi0EEESX_SX_EEEEENSB_IJNSA_10UnderscoreES10_S10_EEEEENS7_6detail26Sm90ImplicitGemmTileTraitsINSA_20SM90_TMA_LOAD_IM2COLENSA_14ComposedLayoutINSA_7SwizzleILi3ELi4ELi3EEENSA_18smem_ptr_flag_bitsILi16EEENSV_INSB_IJNSB_IJNSC_ILi8EEES1B_EEENSB_IJSI_SE_EEENSB_IJSE_NSC_ILi14EEEEEEEEENSB_IJNSB_IJSI_NSC_ILi512EEEEEENSB_IJSE_SX_EEENSB_IJSX_NSC_ILi4096EEEEEEEEEEEEEvEENS14_INSA_23SM90_TMA_LOAD_MULTICASTES1O_vEEEENS_8epilogue10collective6detail29Sm90TmaWarpSpecializedAdapterINS1U_15DefaultEpilogueISL_NSB_IJNSB_IJllllEEESE_SX_EEES1Z_NS1T_6thread17LinearCombinationISL_Li1EffLNS20_9ScaleType4KindE0ELNS_15FloatRoundStyleE2ESL_EENS_4gemm15EpilogueDefaultEEEEEvvEEEEvNT_6ParamsE:
        .type           _ZN7cutlass13device_kernelINS_4conv6kernel13ConvUniversalINS1_16ConvProblemShapeILNS1_8OperatorE0ELi3EEENS1_10collective14CollectiveConvINS1_46MainloopSm90TmaGmmaWarpSpecializedImplicitGemmILS5_0ELi14ELi3EN4cute5tupleIJNSA_1CILi2EEENSC_ILi1EEESE_EEENS1_36KernelImplicitTmaWarpSpecializedSm90ELi1EEENSB_IJNSC_ILi64EEESI_NSB_IJSI_EEEEEENS_10bfloat16_tESL_NSA_8TiledMMAINSA_8MMA_AtomIJNSA_4SM904GMMA27MMA_64x64x16_F32BF16BF16_SSILNSP_5MajorE0ELSR_0ELNSP_7ScaleInE1ELSS_1EEEEEENSA_6LayoutINSB_IJSE_SE_SE_EEENSB_IJNSC_ILi0EEESX_SX_EEEEENSB_IJNSA_10UnderscoreES10_S10_EEEEENS7_6detail26Sm90ImplicitGemmTileTraitsINSA_20SM90_TMA_LOAD_IM2COLENSA_14ComposedLayoutINSA_7SwizzleILi3ELi4ELi3EEENSA_18smem_ptr_flag_bitsILi16EEENSV_INSB_IJNSB_IJNSC_ILi8EEES1B_EEENSB_IJSI_SE_EEENSB_IJSE_NSC_ILi14EEEEEEEEENSB_IJNSB_IJSI_NSC_ILi512EEEEEENSB_IJSE_SX_EEENSB_IJSX_NSC_ILi4096EEEEEEEEEEEEEvEENS14_INSA_23SM90_TMA_LOAD_MULTICASTES1O_vEEEENS_8epilogue10collective6detail29Sm90TmaWarpSpecializedAdapterINS1U_15DefaultEpilogueISL_NSB_IJNSB_IJllllEEESE_SX_EEES1Z_NS1T_6thread17LinearCombinationISL_Li1EffLNS20_9ScaleType4KindE0ELNS_15FloatRoundStyleE2ESL_EENS_4gemm15EpilogueDefaultEEEEEvvEEEEvNT_6ParamsE,@function
        .size           _ZN7cutlass13device_kernelINS_4conv6kernel13ConvUniversalINS1_16ConvProblemShapeILNS1_8OperatorE0ELi3EEENS1_10collective14CollectiveConvINS1_46MainloopSm90TmaGmmaWarpSpecializedImplicitGemmILS5_0ELi14ELi3EN4cute5tupleIJNSA_1CILi2EEENSC_ILi1EEESE_EEENS1_36KernelImplicitTmaWarpSpecializedSm90ELi1EEENSB_IJNSC_ILi64EEESI_NSB_IJSI_EEEEEENS_10bfloat16_tESL_NSA_8TiledMMAINSA_8MMA_AtomIJNSA_4SM904GMMA27MMA_64x64x16_F32BF16BF16_SSILNSP_5MajorE0ELSR_0ELNSP_7ScaleInE1ELSS_1EEEEEENSA_6LayoutINSB_IJSE_SE_SE_EEENSB_IJNSC_ILi0EEESX_SX_EEEEENSB_IJNSA_10UnderscoreES10_S10_EEEEENS7_6detail26Sm90ImplicitGemmTileTraitsINSA_20SM90_TMA_LOAD_IM2COLENSA_14ComposedLayoutINSA_7SwizzleILi3ELi4ELi3EEENSA_18smem_ptr_flag_bitsILi16EEENSV_INSB_IJNSB_IJNSC_ILi8EEES1B_EEENSB_IJSI_SE_EEENSB_IJSE_NSC_ILi14EEEEEEEEENSB_IJNSB_IJSI_NSC_ILi512EEEEEENSB_IJSE_SX_EEENSB_IJSX_NSC_ILi4096EEEEEEEEEEEEEvEENS14_INSA_23SM90_TMA_LOAD_MULTICASTES1O_vEEEENS_8epilogue10collective6detail29Sm90TmaWarpSpecializedAdapterINS1U_15DefaultEpilogueISL_NSB_IJNSB_IJllllEEESE_SX_EEES1Z_NS1T_6thread17LinearCombinationISL_Li1EffLNS20_9ScaleType4KindE0ELNS_15FloatRoundStyleE2ESL_EENS_4gemm15EpilogueDefaultEEEEEvvEEEEvNT_6ParamsE,(.L_x_112 - _ZN7cutlass13device_kernelINS_4conv6kernel13ConvUniversalINS1_16ConvProblemShapeILNS1_8OperatorE0ELi3EEENS1_10collective14CollectiveConvINS1_46MainloopSm90TmaGmmaWarpSpecializedImplicitGemmILS5_0ELi14ELi3EN4cute5tupleIJNSA_1CILi2EEENSC_ILi1EEESE_EEENS1_36KernelImplicitTmaWarpSpecializedSm90ELi1EEENSB_IJNSC_ILi64EEESI_NSB_IJSI_EEEEEENS_10bfloat16_tESL_NSA_8TiledMMAINSA_8MMA_AtomIJNSA_4SM904GMMA27MMA_64x64x16_F32BF16BF16_SSILNSP_5MajorE0ELSR_0ELNSP_7ScaleInE1ELSS_1EEEEEENSA_6LayoutINSB_IJSE_SE_SE_EEENSB_IJNSC_ILi0EEESX_SX_EEEEENSB_IJNSA_10UnderscoreES10_S10_EEEEENS7_6detail26Sm90ImplicitGemmTileTraitsINSA_20SM90_TMA_LOAD_IM2COLENSA_14ComposedLayoutINSA_7SwizzleILi3ELi4ELi3EEENSA_18smem_ptr_flag_bitsILi16EEENSV_INSB_IJNSB_IJNSC_ILi8EEES1B_EEENSB_IJSI_SE_EEENSB_IJSE_NSC_ILi14EEEEEEEEENSB_IJNSB_IJSI_NSC_ILi512EEEEEENSB_IJSE_SX_EEENSB_IJSX_NSC_ILi4096EEEEEEEEEEEEEvEENS14_INSA_23SM90_TMA_LOAD_MULTICASTES1O_vEEEENS_8epilogue10collective6detail29Sm90TmaWarpSpecializedAdapterINS1U_15DefaultEpilogueISL_NSB_IJNSB_IJllllEEESE_SX_EEES1Z_NS1T_6thread17LinearCombinationISL_Li1EffLNS20_9ScaleType4KindE0ELNS_15FloatRoundStyleE2ESL_EENS_4gemm15EpilogueDefaultEEEEEvvEEEEvNT_6ParamsE)
        .other          _ZN7cutlass13device_kernelINS_4conv6kernel13ConvUniversalINS1_16ConvProblemShapeILNS1_8OperatorE0ELi3EEENS1_10collective14CollectiveConvINS1_46MainloopSm90TmaGmmaWarpSpecializedImplicitGemmILS5_0ELi14ELi3EN4cute5tupleIJNSA_1CILi2EEENSC_ILi1EEESE_EEENS1_36KernelImplicitTmaWarpSpecializedSm90ELi1EEENSB_IJNSC_ILi64EEESI_NSB_IJSI_EEEEEENS_10bfloat16_tESL_NSA_8TiledMMAINSA_8MMA_AtomIJNSA_4SM904GMMA27MMA_64x64x16_F32BF16BF16_SSILNSP_5MajorE0ELSR_0ELNSP_7ScaleInE1ELSS_1EEEEEENSA_6LayoutINSB_IJSE_SE_SE_EEENSB_IJNSC_ILi0EEESX_SX_EEEEENSB_IJNSA_10UnderscoreES10_S10_EEEEENS7_6detail26Sm90ImplicitGemmTileTraitsINSA_20SM90_TMA_LOAD_IM2COLENSA_14ComposedLayoutINSA_7SwizzleILi3ELi4ELi3EEENSA_18smem_ptr_flag_bitsILi16EEENSV_INSB_IJNSB_IJNSC_ILi8EEES1B_EEENSB_IJSI_SE_EEENSB_IJSE_NSC_ILi14EEEEEEEEENSB_IJNSB_IJSI_NSC_ILi512EEEEEENSB_IJSE_SX_EEENSB_IJSX_NSC_ILi4096EEEEEEEEEEEEEvEENS14_INSA_23SM90_TMA_LOAD_MULTICASTES1O_vEEEENS_8epilogue10collective6detail29Sm90TmaWarpSpecializedAdapterINS1U_15DefaultEpilogueISL_NSB_IJNSB_IJllllEEESE_SX_EEES1Z_NS1T_6thread17LinearCombinationISL_Li1EffLNS20_9ScaleType4KindE0ELNS_15FloatRoundStyleE2ESL_EENS_4gemm15EpilogueDefaultEEEEEvvEEEEvNT_6ParamsE,@"STO_CUDA_ENTRY STV_DEFAULT"
_ZN7cutlass13device_kernelINS_4conv6kernel13ConvUniversalINS1_16ConvProblemShapeILNS1_8OperatorE0ELi3EEENS1_10collective14CollectiveConvINS1_46MainloopSm90TmaGmmaWarpSpecializedImplicitGemmILS5_0ELi14ELi3EN4cute5tupleIJNSA_1CILi2EEENSC_ILi1EEESE_EEENS1_36KernelImplicitTmaWarpSpecializedSm90ELi1EEENSB_IJNSC_ILi64EEESI_NSB_IJSI_EEEEEENS_10bfloat16_tESL_NSA_8TiledMMAINSA_8MMA_AtomIJNSA_4SM904GMMA27MMA_64x64x16_F32BF16BF16_SSILNSP_5MajorE0ELSR_0ELNSP_7ScaleInE1ELSS_1EEEEEENSA_6LayoutINSB_IJSE_SE_SE_EEENSB_IJNSC_ILi0EEESX_SX_EEEEENSB_IJNSA_10UnderscoreES10_S10_EEEEENS7_6detail26Sm90ImplicitGemmTileTraitsINSA_20SM90_TMA_LOAD_IM2COLENSA_14ComposedLayoutINSA_7SwizzleILi3ELi4ELi3EEENSA_18smem_ptr_flag_bitsILi16EEENSV_INSB_IJNSB_IJNSC_ILi8EEES1B_EEENSB_IJSI_SE_EEENSB_IJSE_NSC_ILi14EEEEEEEEENSB_IJNSB_IJSI_NSC_ILi512EEEEEENSB_IJSE_SX_EEENSB_IJSX_NSC_ILi4096EEEEEEEEEEEEEvEENS14_INSA_23SM90_TMA_LOAD_MULTICASTES1O_vEEEENS_8epilogue10collective6detail29Sm90TmaWarpSpecializedAdapterINS1U_15DefaultEpilogueISL_NSB_IJNSB_IJllllEEESE_SX_EEES1Z_NS1T_6thread17LinearCombinationISL_Li1EffLNS20_9ScaleType4KindE0ELNS_15FloatRoundStyleE2ESL_EENS_4gemm15EpilogueDefaultEEEEEvvEEEEvNT_6ParamsE:
[----:B------:R-:W-:Y:S01]  /*0000*/  LDC R1, c[0x0][0x28] ;  /* 0x00000a00ff017b82 */ /* 0x000fe20000000800 */
[----:B------:R-:W0:Y:S01]  /*0010*/  S2R R8, SR_TID.X ;  /* 0x0000000000087919 */ /* 0x000e220000002100 */
[----:B------:R-:W-:Y:S01]  /*0020*/  ELECT P0, URZ, PT ;  /* 0x00000000003f782f */ /* 0x000fe20003800000 */
[----:B------:R-:W-:Y:S01]  /*0030*/  BSSY B0, `(.L_x_0) ;  /* 0x0000010000007945 */ /* 0x000fe20003800000 */
[----:B------:R-:W1:Y:S01]  /*0040*/  S2R R7, SR_CTAID.X ;  /* 0x0000000000077919 */ /* 0x000e620000002500 */
[--C-:B0-----:R-:W-:Y:S02]  /*0050*/  SHF.R.U32.HI R0, RZ, 0x5, R8.reuse ;  /* 0x00000005ff007819 */ /* 0x101fe40000011608 */
[----:B------:R-:W-:-:S03]  /*0060*/  SHF.R.U32.HI R11, RZ, 0x7, R8 ;  /* 0x00000007ff0b7819 */ /* 0x000fc60000011608 */
[----:B------:R-:W0:Y:S04]  /*0070*/  SHFL.IDX PT, R2, R0, RZ, 0x1f ;  /* 0x00001fff00027589 */ /* 0x000e2800000e0000 */
[----:B------:R-:W2:Y:S01]  /*0080*/  SHFL.IDX PT, R11, R11, RZ, 0x1f ;  /* 0x00001fff0b0b7589 */ /* 0x000ea200000e0000 */
[----:B0-----:R-:W-:-:S13]  /*0090*/  ISETP.NE.OR P0, PT, R2, RZ, !P0 ;  /* 0x000000ff0200720c */ /* 0x001fda0004705670 */
[----:B-12---:R-:W-:Y:S05]  /*00a0*/  @P0 BRA `(.L_x_1) ;  /* 0x0000000000200947 */ /* 0x006fea0003800000 */
[----:B------:R-:W-:Y:S02]  /*00b0*/  ULDC.64 UR4, c[0x0][0x198] ;  /* 0x0000660000047ab9 */ /* 0x000fe40000000a00 */
[----:B------:R-:W-:Y:S02]  /*00c0*/  UIADD3 UR6, UP0, UR4, 0xf0, URZ ;  /* 0x000000f004067890 */ /* 0x000fe4000ff1e03f */
[----:B------:R-:W-:Y:S02]  /*00d0*/  UIADD3 UR4, UP1, UR4, 0x270, URZ ;  /* 0x0000027004047890 */ /* 0x000fe4000ff3e03f */
[----:B------:R-:W-:Y:S02]  /*00e0*/  UIADD3.X UR7, URZ, UR5, URZ, UP0, !UPT ;  /* 0x000000053f077290 */ /* 0x000fe400087fe43f */
[----:B------:R-:W-:-:S07]  /*00f0*/  UIADD3.X UR5, URZ, UR5, URZ, UP1, !UPT ;  /* 0x000000053f057290 */ /* 0x000fce0008ffe43f */
[----:B------:R0:W-:Y:S02]  /*0100*/  UTMACCTL.PF [UR6] ;  /* 0x00000000060079b9 */ /* 0x0001e40008040000 */
[----:B------:R0:W-:Y:S02]  /*0110*/  UTMACCTL.PF [UR4] ;  /* 0x00000000040079b9 */ /* 0x0001e40008040000 */
[----:B0-----:R-:W-:Y:S01]  /*0120*/  NOP ;  /* 0x0000000000007918 */ /* 0x001fe20000000000 */
.L_x_1:
[----:B------:R-:W-:Y:S05]  /*0130*/  BSYNC B0 ;  /* 0x0000000000007941 */ /* 0x000fea0003800000 */
.L_x_0:
[----:B------:R-:W0:Y:S01]  /*0140*/  SHFL.IDX PT, R0, R0, RZ, 0x1f ;  /* 0x00001fff00007589 */ /* 0x000e2200000e0000 */
[----:B------:R-:W-:Y:S02]  /*0150*/  SHF.R.S32.HI R3, RZ, 0x1f, R8 ;  /* 0x0000001fff037819 */ /* 0x000fe40000011408 */
[----:B------:R-:W-:Y:S01]  /*0160*/  I2FP.F32.U32 R6, R7 ;  /* 0x0000000700067245 */ /* 0x000fe20000201000 */
[----:B------:R-:W1:Y:S01]  /*0170*/  S2R R10, SR_CTAID.Y ;  /* 0x00000000000a7919 */ /* 0x000e620000002600 */
[----:B------:R-:W-:-:S04]  /*0180*/  LEA.HI R3, R3, R8, RZ, 0x7 ;  /* 0x0000000803037211 */ /* 0x000fc800078f38ff */
[----:B------:R-:W-:-:S05]  /*0190*/  LOP3.LUT R3, R3, 0xffffff80, RZ, 0xc0, !PT ;  /* 0xffffff8003037812 */ /* 0x000fca00078ec0ff */
[----:B------:R-:W-:-:S05]  /*01a0*/  IMAD.IADD R9, R8, 0x1, -R3 ;  /* 0x0000000108097824 */ /* 0x000fca00078e0a03 */
[----:B------:R-:W-:-:S04]  /*01b0*/  SHF.R.S32.HI R4, RZ, 0x1f, R9 ;  /* 0x0000001fff047819 */ /* 0x000fc80000011409 */
[----:B------:R-:W-:Y:S02]  /*01c0*/  LEA.HI R4, R4, R9, RZ, 0x3 ;  /* 0x0000000904047211 */ /* 0x000fe400078f18ff */
[----:B0-----:R-:W-:Y:S02]  /*01d0*/  ISETP.NE.AND P0, PT, R0, RZ, PT ;  /* 0x000000ff0000720c */ /* 0x001fe40003f05270 */
[--C-:B------:R-:W-:Y:S02]  /*01e0*/  SHF.R.S32.HI R3, RZ, 0x3, R4.reuse ;  /* 0x00000003ff037819 */ /* 0x100fe40000011404 */
[----:B------:R-:W-:Y:S02]  /*01f0*/  SHF.R.S32.HI R4, RZ, 0x1f, R4 ;  /* 0x0000001fff047819 */ /* 0x000fe40000011404 */
[----:B------:R-:W-:-:S07]  /*0200*/  SHF.R.S32.HI R5, RZ, 0x1f, R0 ;  /* 0x0000001fff057819 */ /* 0x000fce0000011400 */
[----:B-1----:R-:W-:Y:S05]  /*0210*/  @P0 BRA `(.L_x_2) ;  /* 0x0000000000b40947 */ /* 0x002fea0003800000 */
[----:B------:R-:W-:Y:S01]  /*0220*/  ELECT P0, URZ, PT ;  /* 0x00000000003f782f */ /* 0x000fe20003800000 */
[----:B------:R-:W-:-:S12]  /*0230*/  BSSY B0, `(.L_x_2) ;  /* 0x000002b000007945 */ /* 0x000fd80003800000 */
[----:B------:R-:W-:Y:S05]  /*0240*/  @!P0 BRA `(.L_x_3) ;  /* 0x0000000000a48947 */ /* 0x000fea0003800000 */
[----:B------:R-:W0:Y:S01]  /*0250*/  S2UR UR8, SR_CgaCtaId ;  /* 0x00000000000879c3 */ /* 0x000e220000008800 */
[----:B------:R-:W-:Y:S01]  /*0260*/  UMOV UR4, 0x400 ;  /* 0x0000040000047882 */ /* 0x000fe20000000000 */
[----:B------:R-:W-:Y:S01]  /*0270*/  UMOV UR5, 0x1 ;  /* 0x0000000100057882 */ /* 0x000fe20000000000 */
[----:B------:R-:W-:Y:S02]  /*0280*/  UMOV UR6, 0x2 ;  /* 0x0000000200067882 */ /* 0x000fe40000000000 */
[----:B------:R-:W-:-:S04]  /*0290*/  UIADD3 UR6, -UR6, 0x100000, URZ ;  /* 0x0010000006067890 */ /* 0x000fc8000fffe13f */
[----:B------:R-:W-:Y:S02]  /*02a0*/  USHF.L.U32 UR7, UR6, 0xb, URZ ;  /* 0x0000000b06077899 */ /* 0x000fe4000800063f */
[----:B------:R-:W-:Y:S02]  /*02b0*/  USHF.L.U32 UR6, UR6, 0x1, URZ ;  /* 0x0000000106067899 */ /* 0x000fe4000800063f */
[----:B0-----:R-:W-:Y:S02]  /*02c0*/  ULEA UR8, UR8, UR4, 0x18 ;  /* 0x0000000408087291 */ /* 0x001fe4000f8ec03f */
[----:B------:R-:W-:-:S04]  /*02d0*/  UIADD3 UR4, -UR5, 0x100000, URZ ;  /* 0x0010000005047890 */ /* 0x000fc8000fffe13f */
[----:B------:R-:W-:Y:S02]  /*02e0*/  USHF.L.U32 UR5, UR4, 0xb, URZ ;  /* 0x0000000b04057899 */ /* 0x000fe4000800063f */
[----:B------:R-:W-:Y:S01]  /*02f0*/  USHF.L.U32 UR4, UR4, 0x1, URZ ;  /* 0x0000000104047899 */ /* 0x000fe2000800063f */
[----:B------:R-:W0:Y:S11]  /*0300*/  FENCE.VIEW.ASYNC.S ;  /* 0x00000000000073c6 */ /* 0x000e360000000000 */
[----:B0-----:R0:W1:Y:S01]  /*0310*/  SYNCS.EXCH.64 URZ, [UR8+0x38000], UR4 ;  /* 0x03800004083f75b2 */ /* 0x0010620008000100 */
[----:B------:R0:W2:Y:S01]  /*0320*/  SYNCS.EXCH.64 URZ, [UR8+0x38070], UR6 ;  /* 0x03807006083f75b2 */ /* 0x0000a20008000100 */
[----:B------:R0:W3:Y:S01]  /*0330*/  SYNCS.EXCH.64 URZ, [UR8+0x38008], UR4 ;  /* 0x03800804083f75b2 */ /* 0x0000e20008000100 */
[----:B------:R0:W4:Y:S01]  /*0340*/  SYNCS.EXCH.64 URZ, [UR8+0x38078], UR6 ;  /* 0x03807806083f75b2 */ /* 0x0001220008000100 */
[----:B------:R0:W0:Y:S01]  /*0350*/  SYNCS.EXCH.64 URZ, [UR8+0x38010], UR4 ;  /* 0x03801004083f75b2 */ /* 0x0000220008000100 */
        /* <DEDUP_REMOVED lines=23> */
[----:B-1234-:R-:W-:Y:S01]  /*04d0*/  NOP ;  /* 0x0000000000007918 */ /* 0x01efe20000000000 */
.L_x_3:
[----:B0-----:R-:W-:Y:S05]  /*04e0*/  BSYNC B0 ;  /* 0x0000000000007941 */ /* 0x001fea0003800000 */
.L_x_2:
[----:B------:R-:W-:Y:S01]  /*04f0*/  ULDC UR4, c[0x0][0x150] ;  /* 0x0000540000047ab9 */ /* 0x000fe20000000800 */
[----:B------:R-:W-:Y:S01]  /*0500*/  LEA.HI R4, R4, R3, RZ, 0x2 ;  /* 0x0000000304047211 */ /* 0x000fe200078f10ff */
[----:B------:R-:W-:Y:S01]  /*0510*/  FMUL R6, R6, UR4 ;  /* 0x0000000406067c20 */ /* 0x000fe20008400000 */
[----:B------:R-:W-:Y:S01]  /*0520*/  LEA.HI R5, R5, R0, RZ, 0x2 ;  /* 0x0000000005057211 */ /* 0x000fe200078f10ff */
[----:B------:R-:W-:Y:S01]  /*0530*/  ULDC UR4, c[0x0][0x154] ;  /* 0x0000550000047ab9 */ /* 0x000fe20000000800 */
[----:B------:R-:W-:Y:S01]  /*0540*/  LOP3.LUT R4, R4, 0xfffffffc, RZ, 0xc0, !PT ;  /* 0xfffffffc04047812 */ /* 0x000fe200078ec0ff */
[----:B------:R-:W0:Y:S01]  /*0550*/  LDC R12, c[0x0][0x140] ;  /* 0x00005000ff0c7b82 */ /* 0x000e220000000800 */
[----:B------:R-:W-:Y:S01]  /*0560*/  LOP3.LUT R5, R5, 0x3ffffffc, RZ, 0xc0, !PT ;  /* 0x3ffffffc05057812 */ /* 0x000fe200078ec0ff */
[----:B------:R-:W1:Y:S01]  /*0570*/  F2I.U32.TRUNC.NTZ R6, R6 ;  /* 0x0000000600067305 */ /* 0x000e62000020f000 */
[----:B------:R-:W-:Y:S01]  /*0580*/  LOP3.LUT P0, RZ, R9, 0x7, RZ, 0xc0, !PT ;  /* 0x0000000709ff7812 */ /* 0x000fe2000780c0ff */
[----:B------:R-:W-:Y:S01]  /*0590*/  IMAD.IADD R4, R3, 0x1, -R4 ;  /* 0x0000000103047824 */ /* 0x000fe200078e0a04 */
[----:B------:R-:W-:Y:S01]  /*05a0*/  I2FP.F32.U32 R3, R10 ;  /* 0x0000000a00037245 */ /* 0x000fe20000201000 */
[----:B------:R-:W-:Y:S01]  /*05b0*/  IMAD.IADD R5, R0, 0x1, -R5 ;  /* 0x0000000100057824 */ /* 0x000fe200078e0a05 */
[----:B------:R-:W-:Y:S01]  /*05c0*/  ISETP.NE.AND P3, PT, R11, 0x1, PT ;  /* 0x000000010b00780c */ /* 0x000fe20003f65270 */
[----:B------:R-:W-:Y:S01]  /*05d0*/  NOP ;  /* 0x0000000000007918 */ /* 0x000fe20000000000 */
[----:B------:R-:W-:Y:S01]  /*05e0*/  NOP ;  /* 0x0000000000007918 */ /* 0x000fe20000000000 */
[----:B------:R-:W-:-:S02]  /*05f0*/  IMAD R5, R5, 0x4, R4 ;  /* 0x0000000405057824 */ /* 0x000fc400078e0204 */
[----:B------:R-:W-:Y:S01]  /*0600*/  FMUL R4, R3, UR4 ;  /* 0x0000000403047c20 */ /* 0x000fe20008400000 */
[----:B------:R-:W-:Y:S02]  /*0610*/  ULDC UR4, c[0x0][0x144] ;  /* 0x0000510000047ab9 */ /* 0x000fe40000000800 */
[----:B------:R-:W-:Y:S01]  /*0620*/  LEA.HI R0, R5, R5, RZ, 0x1 ;  /* 0x0000000505007211 */ /* 0x000fe200078f08ff */
[----:B-1----:R-:W-:Y:S02]  /*0630*/  IMAD.MOV R14, RZ, RZ, -R6 ;  /* 0x000000ffff0e7224 */ /* 0x002fe400078e0a06 */
[----:B------:R-:W1:Y:S01]  /*0640*/  F2I.U32.TRUNC.NTZ R4, R4 ;  /* 0x0000000400047305 */ /* 0x000e62000020f000 */
[----:B------:R-:W-:Y:S01]  /*0650*/  LOP3.LUT R0, R0, 0xfffffffe, RZ, 0xc0, !PT ;  /* 0xfffffffe00007812 */ /* 0x000fe200078ec0ff */
[----:B------:R-:W-:Y:S01]  /*0660*/  IMAD R3, R14, UR4, R7 ;  /* 0x000000040e037c24 */ /* 0x000fe2000f8e0207 */
[----:B------:R-:W-:-:S03]  /*0670*/  ULDC UR4, c[0x0][0x148] ;  /* 0x0000520000047ab9 */ /* 0x000fc60000000800 */
[----:B------:R-:W-:Y:S01]  /*0680*/  IMAD.IADD R0, R5, 0x1, -R0 ;  /* 0x0000000105007824 */ /* 0x000fe200078e0a00 */
[----:B0-----:R-:W-:-:S04]  /*0690*/  ISETP.EQ.U32.AND P1, PT, R12, 0x1, PT ;  /* 0x000000010c00780c */ /* 0x001fc80003f22070 */
[----:B------:R-:W-:Y:S01]  /*06a0*/  ISETP.NE.AND P4, PT, R0, R3, PT ;  /* 0x000000030000720c */ /* 0x000fe20003f85270 */
[----:B------:R-:W-:Y:S01]  /*06b0*/  IMAD.SHL.U32 R0, R5, 0x4, RZ ;  /* 0x0000000405007824 */ /* 0x000fe200078e00ff */
[----:B------:R-:W-:Y:S01]  /*06c0*/  SHF.R.S32.HI R3, RZ, 0x1f, R2 ;  /* 0x0000001fff037819 */ /* 0x000fe20000011402 */
[----:B-1----:R-:W-:-:S03]  /*06d0*/  IMAD.MOV R13, RZ, RZ, -R4 ;  /* 0x000000ffff0d7224 */ /* 0x002fc600078e0a04 */
[----:B------:R-:W-:Y:S01]  /*06e0*/  LEA.HI R3, R3, R2, RZ, 0x2 ;  /* 0x0000000203037211 */ /* 0x000fe200078f10ff */
[----:B------:R-:W-:Y:S01]  /*06f0*/  IMAD.MOV.U32 R4, RZ, RZ, 0x1 ;  /* 0x00000001ff047424 */ /* 0x000fe200078e00ff */
[----:B------:R-:W-:Y:S01]  /*0700*/  LOP3.LUT R5, R5, 0xc, R0, 0x78, !PT ;  /* 0x0000000c05057812 */ /* 0x000fe200078e7800 */
[----:B------:R-:W-:Y:S01]  /*0710*/  IMAD R13, R13, UR4, R10 ;  /* 0x000000040d0d7c24 */ /* 0x000fe2000f8e020a */
[----:B------:R-:W-:Y:S02]  /*0720*/  LOP3.LUT R3, R3, 0xfffffffc, RZ, 0xc0, !PT ;  /* 0xfffffffc03037812 */ /* 0x000fe400078ec0ff */
[C---:B------:R-:W-:Y:S02]  /*0730*/  ISETP.LT.U32.AND P0, PT, R5.reuse, 0x2, !P0 ;  /* 0x000000020500780c */ /* 0x040fe40004701070 */
[----:B------:R-:W-:Y:S01]  /*0740*/  @P4 LEA.HI R0, R5, R5, RZ, 0x1 ;  /* 0x0000000505004211 */ /* 0x000fe200078f08ff */
[----:B------:R-:W-:-:S03]  /*0750*/  IMAD.IADD R14, R2, 0x1, -R3 ;  /* 0x00000001020e7824 */ /* 0x000fc600078e0a03 */
[----:B------:R-:W-:Y:S02]  /*0760*/  @P4 SHF.R.S32.HI R0, RZ, 0x1, R0 ;  /* 0x00000001ff004819 */ /* 0x000fe40000011400 */
[----:B------:R-:W-:Y:S02]  /*0770*/  LOP3.LUT P2, RZ, R11, R14, RZ, 0xfc, !PT ;  /* 0x0000000e0bff7212 */ /* 0x000fe4000784fcff */
[----:B------:R-:W-:Y:S02]  /*0780*/  @P4 ISETP.NE.AND P5, PT, R0, R13, PT ;  /* 0x0000000d0000420c */ /* 0x000fe40003fa5270 */
[----:B------:R-:W-:Y:S02]  /*0790*/  SEL R3, RZ, 0x1, P2 ;  /* 0x00000001ff037807 */ /* 0x000fe40001000000 */
[----:B------:R-:W-:Y:S02]  /*07a0*/  SEL R13, RZ, 0x1, !P0 ;  /* 0x00000001ff0d7807 */ /* 0x000fe40004000000 */
[----:B------:R-:W-:-:S02]  /*07b0*/  @P4 SEL R4, RZ, 0x1, P5 ;  /* 0x00000001ff044807 */ /* 0x000fc40002800000 */
[----:B------:R-:W-:Y:S02]  /*07c0*/  SEL R3, R3, 0x2, P3 ;  /* 0x0000000203037807 */ /* 0x000fe40001800000 */
[----:B------:R-:W-:Y:S01]  /*07d0*/  LOP3.LUT R4, R4, R13, RZ, 0xc0, !PT ;  /* 0x0000000d04047212 */ /* 0x000fe200078ec0ff */
[----:B------:R-:W-:Y:S06]  /*07e0*/  @!P1 BRA `(.L_x_4) ;  /* 0x0000000000089947 */ /* 0x000fec0003800000 */
[----:B------:R-:W-:Y:S01]  /*07f0*/  UCGABAR_ARV ;  /* 0x00000000000079c7 */ /* 0x000fe20008000000 */
[----:B------:R-:W-:Y:S05]  /*0800*/  BRA `(.L_x_5) ;  /* 0x0000000000047947 */ /* 0x000fea0003800000 */
.L_x_4:
[----:B------:R-:W-:Y:S01]  /*0810*/  NOP ;  /* 0x0000000000007918 */ /* 0x000fe20000000000 */
.L_x_5:
[----:B------:R-:W-:Y:S01]  /*0820*/  ULDC.64 UR4, c[0x0][0x618] ;  /* 0x0001860000047ab9 */ /* 0x000fe20000000a00 */
[----:B------:R-:W-:Y:S01]  /*0830*/  ULDC.64 UR12, c[0x0][0x208] ;  /* 0x00008200000c7ab9 */ /* 0x000fe20000000a00 */
[----:B------:R-:W-:-:S04]  /*0840*/  ISETP.NE.U32.AND P0, PT, RZ, UR4, PT ;  /* 0x00000004ff007c0c */ /* 0x000fc8000bf05070 */
[----:B------:R-:W-:-:S13]  /*0850*/  ISETP.NE.AND.EX P0, PT, RZ, UR5, PT, P0 ;  /* 0x00000005ff007c0c */ /* 0x000fda000bf05300 */
[----:B------:R-:W-:Y:S05]  /*0860*/  @!P0 BRA `(.L_x_6) ;  /* 0x00000000001c8947 */ /* 0x000fea0003800000 */
[----:B------:R-:W0:Y:S02]  /*0870*/  LDC.64 R12, c[0x0][0x618] ;  /* 0x00018600ff0c7b82 */ /* 0x000e240000000a00 */
[----:B0-----:R-:W2:Y:S02]  /*0880*/  LDG.E.64 R12, desc[UR12][R12.64] ;  /* 0x0000000c0c0c7981 */ /* 0x001ea4000c1e1b00 */
[----:B--2---:R-:W-:-:S04]  /*0890*/  ISETP.NE.U32.AND P0, PT, R12, RZ, PT ;  /* 0x000000ff0c00720c */ /* 0x004fc80003f05070 */
[----:B------:R-:W-:-:S13]  /*08a0*/  ISETP.NE.AND.EX P0, PT, R13, RZ, PT, P0 ;  /* 0x000000ff0d00720c */ /* 0x000fda0003f05300 */
[----:B------:R-:W-:Y:S05]  /*08b0*/  @!P0 BRA `(.L_x_6) ;  /* 0x0000000000088947 */ /* 0x000fea0003800000 */
[----:B------:R0:W5:Y:S01]  /*08c0*/  LD.E R0, desc[UR12][R12.64] ;  /* 0x0000000c0c007980 */ /* 0x000162000c101900 */
[----:B------:R-:W-:Y:S05]  /*08d0*/  BRA `(.L_x_7) ;  /* 0x0000000000207947 */ /* 0x000fea0003800000 */
.L_x_6:
[----:B------:R-:W-:Y:S02]  /*08e0*/  ULDC.64 UR4, c[0x0][0x608] ;  /* 0x0001820000047ab9 */ /* 0x000fe40000000a00 */
[----:B------:R-:W-:-:S04]  /*08f0*/  ISETP.NE.U32.AND P0, PT, RZ, UR4, PT ;  /* 0x00000004ff007c0c */ /* 0x000fc8000bf05070 */
[----:B------:R-:W-:-:S13]  /*0900*/  ISETP.NE.AND.EX P0, PT, RZ, UR5, PT, P0 ;  /* 0x00000005ff007c0c */ /* 0x000fda000bf05300 */
[----:B------:R-:W-:Y:S05]  /*0910*/  @!P0 BRA `(.L_x_8) ;  /* 0x00000000000c8947 */ /* 0x000fea0003800000 */
[----:B------:R-:W0:Y:S02]  /*0920*/  LDC.64 R12, c[0x0][0x608] ;  /* 0x00018200ff0c7b82 */ /* 0x000e240000000a00 */
[----:B0-----:R1:W5:Y:S01]  /*0930*/  LDG.E R0, desc[UR12][R12.64] ;  /* 0x0000000c0c007981 */ /* 0x001362000c1e1900 */
[----:B------:R-:W-:Y:S05]  /*0940*/  BRA `(.L_x_7) ;  /* 0x0000000000047947 */ /* 0x000fea0003800000 */
.L_x_8:
[----:B------:R-:W2:Y:S02]  /*0950*/  LDC R0, c[0x0][0x600] ;  /* 0x00018000ff007b82 */ /* 0x000ea40000000800 */
.L_x_7:
[----:B------:R-:W-:Y:S02]  /*0960*/  ULDC.64 UR4, c[0x0][0x620] ;  /* 0x0001880000047ab9 */ /* 0x000fe40000000a00 */
[----:B------:R-:W-:-:S04]  /*0970*/  ISETP.NE.U32.AND P0, PT, RZ, UR4, PT ;  /* 0x00000004ff007c0c */ /* 0x000fc8000bf05070 */
[----:B------:R-:W-:-:S13]  /*0980*/  ISETP.NE.AND.EX P0, PT, RZ, UR5, PT, P0 ;  /* 0x00000005ff007c0c */ /* 0x000fda000bf05300 */
[----:B------:R-:W-:Y:S05]  /*0990*/  @!P0 BRA `(.L_x_9) ;  /* 0x00000000001c8947 */ /* 0x000fea0003800000 */
[----:B01----:R-:W0:Y:S02]  /*09a0*/  LDC.64 R12, c[0x0][0x620] ;  /* 0x00018800ff0c7b82 */ /* 0x003e240000000a00 */
[----:B0-----:R-:W3:Y:S02]  /*09b0*/  LDG.E.64 R12, desc[UR12][R12.64] ;  /* 0x0000000c0c0c7981 */ /* 0x001ee4000c1e1b00 */
[----:B---3--:R-:W-:-:S04]  /*09c0*/  ISETP.NE.U32.AND P0, PT, R12, RZ, PT ;  /* 0x000000ff0c00720c */ /* 0x008fc80003f05070 */
[----:B------:R-:W-:-:S13]  /*09d0*/  ISETP.NE.AND.EX P0, PT, R13, RZ, PT, P0 ;  /* 0x000000ff0d00720c */ /* 0x000fda0003f05300 */
[----:B------:R-:W-:Y:S05]  /*09e0*/  @!P0 BRA `(.L_x_9) ;  /* 0x0000000000088947 */ /* 0x000fea0003800000 */
[----:B------:R0:W5:Y:S01]  /*09f0*/  LD.E R2, desc[UR12][R12.64] ;  /* 0x0000000c0c027980 */ /* 0x000162000c101900 */
[----:B------:R-:W-:Y:S05]  /*0a00*/  BRA `(.L_x_10) ;  /* 0x0000000000207947 */ /* 0x000fea0003800000 */
.L_x_9:
[----:B------:R-:W-:Y:S02]  /*0a10*/  ULDC.64 UR4, c[0x0][0x610] ;  /* 0x0001840000047ab9 */ /* 0x000fe40000000a00 */
[----:B------:R-:W-:-:S04]  /*0a20*/  ISETP.NE.U32.AND P0, PT, RZ, UR4, PT ;  /* 0x00000004ff007c0c */ /* 0x000fc8000bf05070 */
[----:B------:R-:W-:-:S13]  /*0a30*/  ISETP.NE.AND.EX P0, PT, RZ, UR5, PT, P0 ;  /* 0x00000005ff007c0c */ /* 0x000fda000bf05300 */
[----:B------:R-:W-:Y:S05]  /*0a40*/  @!P0 BRA `(.L_x_11) ;  /* 0x00000000000c8947 */ /* 0x000fea0003800000 */
[----:B01----:R-:W0:Y:S02]  /*0a50*/  LDC.64 R12, c[0x0][0x610] ;  /* 0x00018400ff0c7b82 */ /* 0x003e240000000a00 */
[----:B0-----:R1:W5:Y:S01]  /*0a60*/  LDG.E R2, desc[UR12][R12.64] ;  /* 0x0000000c0c027981 */ /* 0x001362000c1e1900 */
[----:B------:R-:W-:Y:S05]  /*0a70*/  BRA `(.L_x_10) ;  /* 0x0000000000047947 */ /* 0x000fea0003800000 */
.L_x_11:
[----:B------:R-:W3:Y:S02]  /*0a80*/  LDC R2, c[0x0][0x604] ;  /* 0x00018100ff027b82 */ /* 0x000ee40000000800 */
.L_x_10:
[----:B------:R-:W4:Y:S01]  /*0a90*/  LDC R6, c[0x0][0x3e8] ;  /* 0x0000fa00ff067b82 */ /* 0x000f220000000800 */
[----:B------:R-:W-:Y:S01]  /*0aa0*/  ULDC UR4, c[0x0][0x3dc] ;  /* 0x0000f70000047ab9 */ /* 0x000fe20000000800 */
[----:B------:R-:W-:Y:S01]  /*0ab0*/  ULDC.64 UR6, c[0x0][0x3e0] ;  /* 0x0000f80000067ab9 */ /* 0x000fe20000000a00 */
[----:B------:R-:W-:Y:S02]  /*0ac0*/  UIADD3 UR4, UR4, 0x3f, URZ ;  /* 0x0000003f04047890 */ /* 0x000fe4000fffe03f */
[----:B------:R-:W-:Y:S02]  /*0ad0*/  UIMAD UR6, UR7, UR6, URZ ;  /* 0x00000006070672a4 */ /* 0x000fe4000f8e023f */
[----:B------:R-:W-:-:S04]  /*0ae0*/  USHF.R.S32.HI UR5, URZ, 0x1f, UR4 ;  /* 0x0000001f3f057899 */ /* 0x000fc80008011404 */
[----:B------:R-:W-:-:S04]  /*0af0*/  ULEA.HI UR5, UR5, UR4, URZ, 0x6 ;  /* 0x0000000405057291 */ /* 0x000fc8000f8f303f */
[----:B------:R-:W-:Y:S01]  /*0b00*/  USHF.R.S32.HI UR15, URZ, 0x6, UR5 ;  /* 0x000000063f0f7899 */ /* 0x000fe20008011405 */
[----:B----4-:R-:W-:-:S05]  /*0b10*/  IMAD R6, R6, UR6, RZ ;  /* 0x0000000606067c24 */ /* 0x010fca000f8e02ff */
[----:B------:R-:W-:Y:S01]  /*0b20*/  IMAD R6, R6, UR15, RZ ;  /* 0x0000000f06067c24 */ /* 0x000fe2000f8e02ff */
[----:B------:R-:W-:Y:S06]  /*0b30*/  @!P1 BRA `(.L_x_12) ;  /* 0x00000000000c9947 */ /* 0x000fec0003800000 */
[----:B------:R-:W-:Y:S01]  /*0b40*/  UCGABAR_WAIT ;  /* 0x0000000000007dc7 */ /* 0x000fe20008000000 */
[----:B------:R-:W-:Y:S01]  /*0b50*/  CCTL.IVALL ;  /* 0x00000000ff00798f */ /* 0x000fe20002000000 */
[----:B------:R-:W-:Y:S05]  /*0b60*/  BRA `(.L_x_13) ;  /* 0x0000000000047947 */ /* 0x000fea0003800000 */
.L_x_12:
[----:B------:R-:W-:Y:S06]  /*0b70*/  BAR.SYNC.DEFER_BLOCKING 0x0 ;  /* 0x0000000000007b1d */ /* 0x000fec0000010000 */
.L_x_13:
[----:B------:R-:W-:-:S13]  /*0b80*/  ISETP.NE.AND P0, PT, R11, RZ, PT ;  /* 0x000000ff0b00720c */ /* 0x000fda0003f05270 */
[----:B------:R-:W-:Y:S05]  /*0b90*/  @!P0 BRA `(.L_x_14) ;  /* 0x0000002c00fc8947 */ /* 0x000fea0003800000 */
[----:B------:R-:W-:-:S13]  /*0ba0*/  ISETP.NE.AND P0, PT, R11, 0x1, PT ;  /* 0x000000010b00780c */ /* 0x000fda0003f05270 */
[----:B------:R-:W-:Y:S05]  /*0bb0*/  @P0 EXIT ;  /* 0x000000000000094d */ /* 0x000fea0003800000 */
[----:B------:R-:W-:Y:S01]  /*0bc0*/  ISETP.GE.AND P0, PT, R6, 0x1, PT ;  /* 0x000000010600780c */ /* 0x000fe20003f06270 */
[----:B------:R-:W-:Y:S01]  /*0bd0*/  UMOV UR4, URZ ;  /* 0x0000003f00047c82 */ /* 0x000fe20008000000 */
[----:B------:R-:W-:Y:S02]  /*0be0*/  CS2R R54, SRZ ;  /* 0x0000000000367805 */ /* 0x000fe4000001ff00 */
[----:B------:R-:W-:Y:S02]  /*0bf0*/  CS2R R24, SRZ ;  /* 0x0000000000187805 */ /* 0x000fe4000001ff00 */
[----:B------:R-:W-:Y:S02]  /*0c00*/  CS2R R26, SRZ ;  /* 0x00000000001a7805 */ /* 0x000fe4000001ff00 */
[----:B------:R-:W-:Y:S02]  /*0c10*/  CS2R R28, SRZ ;  /* 0x00000000001c7805 */ /* 0x000fe4000001ff00 */
[----:B------:R-:W-:-:S02]  /*0c20*/  CS2R R30, SRZ ;  /* 0x00000000001e7805 */ /* 0x000fc4000001ff00 */
[----:B------:R-:W-:Y:S02]  /*0c30*/  CS2R R32, SRZ ;  /* 0x0000000000207805 */ /* 0x000fe4000001ff00 */
        /* <DEDUP_REMOVED lines=9> */
[----:B------:R-:W-:Y:S01]  /*0cd0*/  CS2R R52, SRZ ;  /* 0x0000000000347805 */ /* 0x000fe2000001ff00 */
[----:B------:R-:W-:Y:S06]  /*0ce0*/  @!P0 BRA `(.L_x_15) ;  /* 0x0000000000a88947 */ /* 0x000fec0003800000 */
[----:B------:R-:W-:-:S04]  /*0cf0*/  LOP3.LUT R7, R3, 0x1, RZ, 0xfc, !PT ;  /* 0x0000000103077812 */ /* 0x000fc800078efcff */
[----:B------:R-:W-:-:S13]  /*0d00*/  ISETP.NE.AND P0, PT, R7, 0x3, PT ;  /* 0x000000030700780c */ /* 0x000fda0003f05270 */
[----:B------:R-:W-:Y:S05]  /*0d10*/  @!P0 BRA `(.L_x_16) ;  /* 0x0000000000048947 */ /* 0x000fea0003800000 */
[----:B------:R-:W-:Y:S01]  /*0d20*/  BPT.TRAP 0x1 ;  /* 0x000000040000795c */ /* 0x000fe20000300000 */
.L_x_16:
[----:B------:R-:W4:Y:S01]  /*0d30*/  S2UR UR5, SR_CgaCtaId ;  /* 0x00000000000579c3 */ /* 0x000f220000008800 */
[----:B------:R-:W-:Y:S01]  /*0d40*/  SHF.L.U32 R7, RZ, 0x1f, RZ ;  /* 0x0000001fff077819 */ /* 0x000fe200000006ff */
[----:B------:R-:W-:Y:S02]  /*0d50*/  UMOV UR4, 0x400 ;  /* 0x0000040000047882 */ /* 0x000fe40000000000 */
[----:B----4-:R-:W-:-:S12]  /*0d60*/  ULEA UR4, UR5, UR4, 0x18 ;  /* 0x0000000405047291 */ /* 0x010fd8000f8ec03f */
.L_x_17:
[----:B----4-:R-:W-:-:S04]  /*0d70*/  IMAD.U32 R8, RZ, RZ, UR4 ;  /* 0x00000004ff087e24 */ /* 0x010fc8000f8e00ff */
[----:B------:R4:W0:Y:S03]  /*0d80*/  SYNCS.PHASECHK.TRANS64.TRYWAIT P0, [R8+URZ+0x38000], R7 ;  /* 0x03800007080075a7 */ /* 0x000826000800017f */
[----:B0-----:R-:W-:Y:S05]  /*0d90*/  @!P0 NANOSLEEP.SYNCS 0x989680 ;  /* 0x009896800000895d */ /* 0x001fea0003900000 */
[----:B------:R-:W0:Y:S02]  /*0da0*/  @!P0 SYNCS.PHASECHK.TRANS64 P0, [R8+URZ+0x38000], R7 ;  /* 0x03800007080085a7 */ /* 0x000e24000800007f */
[----:B0-----:R-:W-:Y:S05]  /*0db0*/  @!P0 BRA `(.L_x_17) ;  /* 0xfffffffc00ec8947 */ /* 0x001fea000383ffff */
[----:B------:R-:W-:Y:S01]  /*0dc0*/  UIADD3 UR5, UR4, 0x1c000, URZ ;  /* 0x0001c00004057890 */ /* 0x000fe2000fffe03f */
[----:B------:R-:W-:Y:S01]  /*0dd0*/  WARPGROUP.ARRIVE ;  /* 0x00000000000079c5 */ /* 0x000fe20000000000 */
[----:B------:R-:W-:Y:S02]  /*0de0*/  USHF.R.U32.HI UR4, URZ, 0x4, UR4 ;  /* 0x000000043f047899 */ /* 0x000fe40008011604 */
[----:B------:R-:W-:Y:S02]  /*0df0*/  USHF.R.U32.HI UR5, URZ, 0x4, UR5 ;  /* 0x000000043f057899 */ /* 0x000fe40008011605 */
[----:B------:R-:W-:Y:S02]  /*0e00*/  ULOP3.LUT UR4, UR4, 0x3fff, URZ, 0xc0, !UPT ;  /* 0x00003fff04047892 */ /* 0x000fe4000f8ec03f */
[----:B------:R-:W-:Y:S02]  /*0e10*/  ULOP3.LUT UR5, UR5, 0x3fff, URZ, 0xc0, !UPT ;  /* 0x00003fff05057892 */ /* 0x000fe4000f8ec03f */
[----:B------:R-:W-:-:S02]  /*0e20*/  ULOP3.LUT UR9, UR4, 0x10000, URZ, 0xfc, !UPT ;  /* 0x0001000004097892 */ /* 0x000fc4000f8efc3f */
[----:B------:R-:W-:Y:S01]  /*0e30*/  ULOP3.LUT UR8, UR5, 0x10000, URZ, 0xfc, !UPT ;  /* 0x0001000005087892 */ /* 0x000fe2000f8efc3f */
[----:B------:R-:W-:Y:S02]  /*0e40*/  UMOV UR7, 0x40000040 ;  /* 0x4000004000077882 */ /* 0x000fe40000000000 */
[----:B------:R-:W-:Y:S02]  /*0e50*/  UMOV UR5, 0x40000040 ;  /* 0x4000004000057882 */ /* 0x000fe40000000000 */
[----:B------:R-:W-:Y:S02]  /*0e60*/  UMOV UR4, UR9 ;  /* 0x0000000900047c82 */ /* 0x000fe40008000000 */
[----:B------:R-:W-:Y:S02]  /*0e70*/  UMOV UR6, UR8 ;  /* 0x0000000800067c82 */ /* 0x000fe40008000000 */
[----:B------:R-:W-:Y:S01]  /*0e80*/  HGMMA.64x64x16.F32.BF16 R24, gdesc[UR4], RZ, !UPT ;  /* 0x00e00000041879f0 */ /* 0x000fe2000c7018ff */
[----:B------:R-:W-:-:S02]  /*0e90*/  UIADD3 UR4, UR9, 0x2, URZ ;  /* 0x0000000209047890 */ /* 0x000fc4000fffe03f */
[----:B------:R-:W-:Y:S01]  /*0ea0*/  UIADD3 UR6, UR8, 0x2, URZ ;  /* 0x0000000208067890 */ /* 0x000fe2000fffe03f */
[----:B------:R-:W-:Y:S01]  /*0eb0*/  UMOV UR5, 0x40000040 ;  /* 0x4000004000057882 */ /* 0x000fe20000000000 */
[----:B------:R-:W-:-:S07]  /*0ec0*/  UMOV UR7, 0x40000040 ;  /* 0x4000004000077882 */ /* 0x000fce0000000000 */
[----:B------:R-:W-:Y:S01]  /*0ed0*/  HGMMA.64x64x16.F32.BF16 R24, gdesc[UR4], R24 ;  /* 0x00e00000041879f0 */ /* 0x000fe20008701818 */
[----:B------:R-:W-:Y:S02]  /*0ee0*/  UIADD3 UR4, UR9, 0x4, URZ ;  /* 0x0000000409047890 */ /* 0x000fe4000fffe03f */
        /* <DEDUP_REMOVED lines=8> */
[----:B------:R-:W-:Y:S01]  /*0f70*/  HGMMA.64x64x16.F32.BF16 R24, gdesc[UR4], R24, gsb0 ;  /* 0x00e00000041879f0 */ /* 0x000fe20008001818 */
[----:B------:R-:W-:-:S05]  /*0f80*/  UMOV UR4, 0x1 ;  /* 0x0000000100047882 */ /* 0x000fca0000000000 */
.L_x_15:
[----:B----4-:R-:W-:-:S05]  /*0f90*/  VIMNMX R7, R6, 0x1, PT ;  /* 0x0000000106077848 */ /* 0x010fca0003fe0100 */
[----:B------:R-:W-:-:S05]  /*0fa0*/  IMAD.IADD R7, R6, 0x1, -R7 ;  /* 0x0000000106077824 */ /* 0x000fca00078e0a07 */
[----:B------:R-:W-:-:S13]  /*0fb0*/  ISETP.GE.AND P0, PT, R7, 0x1, PT ;  /* 0x000000010700780c */ /* 0x000fda0003f06270 */
[----:B------:R-:W-:Y:S05]  /*0fc0*/  @!P0 BRA `(.L_x_18) ;  /* 0x00000004001c8947 */ /* 0x000fea0003800000 */
[----:B------:R-:W4:Y:S01]  /*0fd0*/  S2UR UR6, SR_CgaCtaId ;  /* 0x00000000000679c3 */ /* 0x000f220000008800 */
[----:B------:R-:W-:Y:S01]  /*0fe0*/  UMOV UR5, 0x400 ;  /* 0x0000040000057882 */ /* 0x000fe20000000000 */
[----:B01----:R-:W-:Y:S01]  /*0ff0*/  LOP3.LUT R13, R3, 0x1, RZ, 0xfc, !PT ;  /* 0x00000001030d7812 */ /* 0x003fe200078efcff */
[----:B------:R-:W-:Y:S01]  /*1000*/  IMAD.MOV.U32 R12, RZ, RZ, RZ ;  /* 0x000000ffff0c7224 */ /* 0x000fe200078e00ff */
[----:B------:R-:W-:Y:S01]  /*1010*/  UISETP.NE.U32.AND UP0, UPT, UR4, URZ, UPT ;  /* 0x0000003f0400728c */ /* 0x000fe2000bf05070 */
[----:B------:R-:W-:Y:S02]  /*1020*/  IMAD.MOV.U32 R8, RZ, RZ, R7 ;  /* 0x000000ffff087224 */ /* 0x000fe400078e0007 */
[----:B------:R-:W-:Y:S01]  /*1030*/  IMAD.MOV.U32 R9, RZ, RZ, RZ ;  /* 0x000000ffff097224 */ /* 0x000fe200078e00ff */
[----:B----4-:R-:W-:-:S04]  /*1040*/  ULEA UR7, UR6, UR5, 0x18 ;  /* 0x0000000506077291 */ /* 0x010fc8000f8ec03f */
[----:B------:R-:W-:Y:S02]  /*1050*/  UIADD3 UR6, UR7, 0x1c000, URZ ;  /* 0x0001c00007067890 */ /* 0x000fe4000fffe03f */
[----:B------:R-:W-:Y:S02]  /*1060*/  USHF.R.U32.HI UR5, URZ, 0x4, UR7 ;  /* 0x000000043f057899 */ /* 0x000fe40008011607 */
[----:B------:R-:W-:Y:S02]  /*1070*/  USHF.R.U32.HI UR6, URZ, 0x4, UR6 ;  /* 0x000000043f067899 */ /* 0x000fe40008011606 */
[----:B------:R-:W-:Y:S02]  /*1080*/  ULOP3.LUT UR5, UR5, 0x3fff, URZ, 0xc0, !UPT ;  /* 0x00003fff05057892 */ /* 0x000fe4000f8ec03f */
[----:B------:R-:W-:Y:S02]  /*1090*/  ULOP3.LUT UR6, UR6, 0x3fff, URZ, 0xc0, !UPT ;  /* 0x00003fff06067892 */ /* 0x000fe4000f8ec03f */
[----:B------:R-:W-:-:S02]  /*10a0*/  ULOP3.LUT UR14, UR5, 0x10000, URZ, 0xfc, !UPT ;  /* 0x00010000050e7892 */ /* 0x000fc4000f8efc3f */
[----:B------:R-:W-:-:S12]  /*10b0*/  ULOP3.LUT UR15, UR6, 0x10000, URZ, 0xfc, !UPT ;  /* 0x00010000060f7892 */ /* 0x000fd8000f8efc3f */
.L_x_23:
[----:B------:R-:W-:-:S13]  /*10c0*/  ISETP.NE.AND P1, PT, R13, 0x3, PT ;  /* 0x000000030d00780c */ /* 0x000fda0003f25270 */
[----:B------:R-:W-:Y:S05]  /*10d0*/  @!P1 BRA `(.L_x_19) ;  /* 0x0000000000049947 */ /* 0x000fea0003800000 */
[----:B------:R-:W-:Y:S01]  /*10e0*/  BPT.TRAP 0x1 ;  /* 0x000000040000795c */ /* 0x000fe20000300000 */
.L_x_19:
[----:B------:R-:W-:Y:S01]  /*10f0*/  SHF.L.U32 R10, R12, 0x1f, RZ ;  /* 0x0000001f0c0a7819 */ /* 0x000fe200000006ff */
[----:B------:R-:W-:-:S12]  /*1100*/  ULEA UR5, UR4, UR7, 0x3 ;  /* 0x0000000704057291 */ /* 0x000fd8000f8e183f */
.L_x_20:
[----:B0-----:R-:W-:-:S04]  /*1110*/  IMAD.U32 R11, RZ, RZ, UR5 ;  /* 0x00000005ff0b7e24 */ /* 0x001fc8000f8e00ff */
[----:B------:R0:W1:Y:S03]  /*1120*/  SYNCS.PHASECHK.TRANS64.TRYWAIT P0, [R11+URZ+0x38000], R10 ;  /* 0x0380000a0b0075a7 */ /* 0x000066000800017f */
[----:B-1----:R-:W-:Y:S05]  /*1130*/  @!P0 NANOSLEEP.SYNCS 0x989680 ;  /* 0x009896800000895d */ /* 0x002fea0003900000 */
[----:B------:R-:W1:Y:S02]  /*1140*/  @!P0 SYNCS.PHASECHK.TRANS64 P0, [R11+URZ+0x38000], R10 ;  /* 0x0380000a0b0085a7 */ /* 0x000e64000800007f */
[----:B-1----:R-:W-:Y:S05]  /*1150*/  @!P0 BRA `(.L_x_20) ;  /* 0xfffffffc00ec8947 */ /* 0x002fea000383ffff */
[----:B------:R-:W-:Y:S01]  /*1160*/  ULEA UR5, UR4, UR14, 0x9 ;  /* 0x0000000e04057291 */ /* 0x000fe2000f8e483f */
[----:B------:R-:W-:Y:S01]  /*1170*/  WARPGROUP.ARRIVE ;  /* 0x00000000000079c5 */ /* 0x000fe20000000000 */
[----:B------:R-:W-:Y:S01]  /*1180*/  ULEA UR6, UR4, UR15, 0x9 ;  /* 0x0000000f04067291 */ /* 0x000fe2000f8e483f */
[----:B------:R-:W-:Y:S01]  /*1190*/  UMOV UR9, 0x40000040 ;  /* 0x4000004000097882 */ /* 0x000fe20000000000 */
[----:B------:R-:W-:-:S03]  /*11a0*/  UMOV UR11, 0x40000040 ;  /* 0x40000040000b7882 */ /* 0x000fc60000000000 */
[----:B------:R-:W-:Y:S02]  /*11b0*/  UMOV UR8, UR5 ;  /* 0x0000000500087c82 */ /* 0x000fe40008000000 */
[----:B------:R-:W-:Y:S02]  /*11c0*/  UMOV UR10, UR6 ;  /* 0x00000006000a7c82 */ /* 0x000fe40008000000 */
[----:B------:R-:W-:Y:S01]  /*11d0*/  HGMMA.64x64x16.F32.BF16 R24, gdesc[UR8], R24, UP0 ;  /* 0x00e00000081879f0 */ /* 0x000fe2000bf01818 */
        /* <DEDUP_REMOVED lines=14> */
[----:B------:R-:W-:Y:S03]  /*12c0*/  HGMMA.64x64x16.F32.BF16 R24, gdesc[UR8], R24, gsb0 ;  /* 0x00e00000081879f0 */ /* 0x000fe60008001818 */
[----:B------:R-:W-:Y:S02]  /*12d0*/  WARPGROUP.DEPBAR.LE gsb0, 0x1 ;  /* 0x00008000000079c5 */ /* 0x000fe40000010100 */
[----:B------:R-:W-:Y:S05]  /*12e0*/  @!P1 BRA `(.L_x_21) ;  /* 0x0000000000049947 */ /* 0x000fea0003800000 */
[----:B------:R-:W-:Y:S01]  /*12f0*/  BPT.TRAP 0x1 ;  /* 0x000000040000795c */ /* 0x000fe20000300000 */
.L_x_21:
[----:B------:R-:W-:-:S13]  /*1300*/  ISETP.NE.AND P0, PT, R4, RZ, PT ;  /* 0x000000ff0400720c */ /* 0x000fda0003f05270 */
[----:B0-----:R-:W-:-:S05]  /*1310*/  @P0 LEA R10, R9, UR7, 0x3 ;  /* 0x00000007090a0c11 */ /* 0x001fca000f8e18ff */
[----:B------:R-:W-:-:S05]  /*1320*/  @P0 VIADD R10, R10, 0x38070 ;  /* 0x000380700a0a0836 */ /* 0x000fca0000000000 */
[----:B------:R-:W-:-:S04]  /*1330*/  @P0 PRMT R10, R5, 0x654, R10 ;  /* 0x00000654050a0816 */ /* 0x000fc8000000000a */
[----:B------:R0:W-:Y:S01]  /*1340*/  @P0 SYNCS.ARRIVE.TRANS64.RED.A1T0 RZ, [R10+URZ], RZ ;  /* 0x000000ff0aff09a7 */ /* 0x0001e2000810043f */
[----:B------:R-:W-:-:S13]  /*1350*/  ISETP.GT.U32.AND P0, PT, R3, 0x1, PT ;  /* 0x000000010300780c */ /* 0x000fda0003f04070 */
[----:B0-----:R-:W-:Y:S05]  /*1360*/  @P0 BRA `(.L_x_22) ;  /* 0x0000000000040947 */ /* 0x001fea0003800000 */
[----:B------:R-:W-:Y:S01]  /*1370*/  BPT.TRAP 0x1 ;  /* 0x000000040000795c */ /* 0x000fe20000300000 */
.L_x_22:
[----:B------:R-:W-:Y:S01]  /*1380*/  UIADD3 UR4, UR4, 0x1, URZ ;  /* 0x0000000104047890 */ /* 0x000fe2000fffe03f */
[C---:B------:R-:W-:Y:S01]  /*1390*/  ISETP.GT.AND P1, PT, R8.reuse, 0x1, PT ;  /* 0x000000010800780c */ /* 0x040fe20003f24270 */
[----:B------:R-:W-:Y:S02]  /*13a0*/  VIADD R9, R9, 0x1 ;  /* 0x0000000109097836 */ /* 0x000fe40000000000 */
[----:B------:R-:W-:Y:S01]  /*13b0*/  UISETP.NE.AND UP0, UPT, UR4, 0xe, UPT ;  /* 0x0000000e0400788c */ /* 0x000fe2000bf05270 */
[----:B------:R-:W-:Y:S02]  /*13c0*/  VIADD R8, R8, 0xffffffff ;  /* 0xffffffff08087836 */ /* 0x000fe40000000000 */
[C---:B------:R-:W-:Y:S01]  /*13d0*/  ISETP.NE.AND P0, PT, R9.reuse, 0xe, PT ;  /* 0x0000000e0900780c */ /* 0x040fe20003f05270 */
[----:B------:R-:W-:Y:S02]  /*13e0*/  USEL UR5, URZ, 0x1, UP0 ;  /* 0x000000013f057887 */ /* 0x000fe40008000000 */
[----:B------:R-:W-:Y:S01]  /*13f0*/  USEL UR4, UR4, URZ, UP0 ;  /* 0x0000003f04047287 */ /* 0x000fe20008000000 */
[----:B------:R-:W-:Y:S01]  /*1400*/  SEL R9, R9, RZ, P0 ;  /* 0x000000ff09097207 */ /* 0x000fe20000000000 */
[----:B------:R-:W-:-:S02]  /*1410*/  UPLOP3.LUT UP0, UPT, UPT, UPT, UPT, 0x80, 0x0 ;  /* 0x000000000000789c */ /* 0x000fc40003f0f070 */
[----:B------:R-:W-:Y:S01]  /*1420*/  LOP3.LUT R12, R12, UR5, RZ, 0x3c, !PT ;  /* 0x000000050c0c7c12 */ /* 0x000fe2000f8e3cff */
[----:B------:R-:W-:Y:S08]  /*1430*/  @P1 BRA `(.L_x_23) ;  /* 0xfffffffc00201947 */ /* 0x000ff0000383ffff */
.L_x_18:
[----:B------:R-:W-:Y:S01]  /*1440*/  ISETP.GE.AND P0, PT, R6, 0x1, PT ;  /* 0x000000010600780c */ /* 0x000fe20003f06270 */
[----:B------:R-:W-:-:S12]  /*1450*/  WARPGROUP.DEPBAR.LE gsb0, 0x0 ;  /* 0x00008000000079c5 */ /* 0x000fd80000010000 */
[----:B------:R-:W-:Y:S05]  /*1460*/  @!P0 BRA `(.L_x_24) ;  /* 0x0000000000588947 */ /* 0x000fea0003800000 */
[----:B------:R-:W-:-:S04]  /*1470*/  LOP3.LUT R6, R3, 0x1, RZ, 0xfc, !PT ;  /* 0x0000000103067812 */ /* 0x000fc800078efcff */
[----:B------:R-:W-:-:S13]  /*1480*/  ISETP.NE.AND P0, PT, R6, 0x3, PT ;  /* 0x000000030600780c */ /* 0x000fda0003f05270 */
[----:B------:R-:W-:Y:S05]  /*1490*/  @!P0 BRA `(.L_x_25) ;  /* 0x0000000000048947 */ /* 0x000fea0003800000 */
[----:B------:R-:W-:Y:S01]  /*14a0*/  BPT.TRAP 0x1 ;  /* 0x000000040000795c */ /* 0x000fe20000300000 */
.L_x_25:
[----:B------:R-:W-:Y:S01]  /*14b0*/  ISETP.NE.AND P0, PT, R4, RZ, PT ;  /* 0x000000ff0400720c */ /* 0x000fe20003f05270 */
[----:B------:R-:W-:Y:S01]  /*14c0*/  BSSY B0, `(.L_x_26) ;  /* 0x000000e000007945 */ /* 0x000fe20003800000 */
[----:B------:R-:W-:-:S11]  /*14d0*/  ISETP.GT.U32.AND P1, PT, R3, 0x1, PT ;  /* 0x000000010300780c */ /* 0x000fd60003f24070 */
[----:B------:R-:W-:Y:S05]  /*14e0*/  @!P0 BRA `(.L_x_27) ;  /* 0x00000000002c8947 */ /* 0x000fea0003800000 */
[----:B------:R-:W4:Y:S01]  /*14f0*/  S2R R4, SR_CgaCtaId ;  /* 0x0000000000047919 */ /* 0x000f220000008800 */
[----:B------:R-:W-:Y:S02]  /*1500*/  SHF.R.U32.HI R8, RZ, 0x1, R7 ;  /* 0x00000001ff087819 */ /* 0x000fe40000011607 */
[----:B------:R-:W-:-:S03]  /*1510*/  MOV R3, 0x400 ;  /* 0x0000040000037802 */ /* 0x000fc60000000f00 */
[----:B------:R-:W-:-:S05]  /*1520*/  IMAD.WIDE.U32 R8, R8, -0x6db6db6d, RZ ;  /* 0x9249249308087825 */ /* 0x000fca00078e00ff */
[----:B------:R-:W-:-:S05]  /*1530*/  SHF.R.U32.HI R8, RZ, 0x2, R9 ;  /* 0x00000002ff087819 */ /* 0x000fca0000011609 */
[----:B------:R-:W-:Y:S01]  /*1540*/  IMAD R7, R8, -0xe, R7 ;  /* 0xfffffff208077824 */ /* 0x000fe200078e0207 */
[----:B----4-:R-:W-:-:S05]  /*1550*/  LEA R4, R4, R3, 0x18 ;  /* 0x0000000304047211 */ /* 0x010fca00078ec0ff */
[----:B------:R-:W-:-:S04]  /*1560*/  IMAD R7, R7, 0x8, R4 ;  /* 0x0000000807077824 */ /* 0x000fc800078e0204 */
[----:B------:R-:W-:-:S05]  /*1570*/  VIADD R4, R7, 0x38070 ;  /* 0x0003807007047836 */ /* 0x000fca0000000000 */
[----:B------:R-:W-:-:S04]  /*1580*/  PRMT R4, R5, 0x654, R4 ;  /* 0x0000065405047816 */ /* 0x000fc80000000004 */
[----:B------:R4:W-:Y:S03]  /*1590*/  SYNCS.ARRIVE.TRANS64.RED.A1T0 RZ, [R4+URZ], RZ ;  /* 0x000000ff04ff79a7 */ /* 0x0009e6000810043f */
.L_x_27:
[----:B------:R-:W-:Y:S05]  /*15a0*/  BSYNC B0 ;  /* 0x0000000000007941 */ /* 0x000fea0003800000 */
.L_x_26:
[----:B------:R-:W-:Y:S05]  /*15b0*/  @P1 BRA `(.L_x_24) ;  /* 0x0000000000041947 */ /* 0x000fea0003800000 */
[----:B------:R-:W-:Y:S01]  /*15c0*/  BPT.TRAP 0x1 ;  /* 0x000000040000795c */ /* 0x000fe20000300000 */
.L_x_24:
[----:B------:R-:W4:Y:S01]  /*15d0*/  S2R R3, SR_TID.X ;  /* 0x0000000000037919 */ /* 0x000f220000002100 */
[----:B------:R-:W-:Y:S01]  /*15e0*/  ULDC.64 UR4, c[0x0][0x280] ;  /* 0x0000a00000047ab9 */ /* 0x000fe20000000a00 */
[----:B------:R-:W0:Y:S01]  /*15f0*/  S2R R9, SR_CTAID.Y ;  /* 0x0000000000097919 */ /* 0x000e220000002600 */
[----:B------:R-:W2:Y:S01]  /*1600*/  S2R R11, SR_CTAID.X ;  /* 0x00000000000b7919 */ /* 0x000ea20000002500 */
[----:B----4-:R-:W-:-:S04]  /*1610*/  SHF.R.S32.HI R4, RZ, 0x1f, R3 ;  /* 0x0000001fff047819 */ /* 0x010fc80000011403 */
[----:B------:R-:W-:Y:S01]  /*1620*/  LEA.HI R4, R4, R3, RZ, 0x7 ;  /* 0x0000000304047211 */ /* 0x000fe200078f38ff */
[----:B0-----:R-:W-:-:S03]  /*1630*/  IMAD.SHL.U32 R9, R9, 0x40, RZ ;  /* 0x0000004009097824 */ /* 0x001fc600078e00ff */
[----:B------:R-:W-:Y:S02]  /*1640*/  LOP3.LUT R4, R4, 0xffffff80, RZ, 0xc0, !PT ;  /* 0xffffff8004047812 */ /* 0x000fe400078ec0ff */
[----:B------:R-:W-:-:S03]  /*1650*/  ISETP.GE.AND P0, PT, R9, UR5, PT ;  /* 0x0000000509007c0c */ /* 0x000fc6000bf06270 */
[----:B-1----:R-:W-:Y:S02]  /*1660*/  IMAD.IADD R12, R3, 0x1, -R4 ;  /* 0x00000001030c7824 */ /* 0x002fe400078e0a04 */
[----:B--2---:R-:W-:-:S03]  /*1670*/  IMAD.SHL.U32 R3, R11, 0x40, RZ ;  /* 0x000000400b037824 */ /* 0x004fc600078e00ff */
[----:B------:R-:W-:Y:S02]  /*1680*/  SHF.R.S32.HI R15, RZ, 0x1f, R12 ;  /* 0x0000001fff0f7819 */ /* 0x000fe4000001140c */
[----:B------:R-:W-:Y:S02]  /*1690*/  ISETP.GE.OR P0, PT, R3, UR4, P0 ;  /* 0x0000000403007c0c */ /* 0x000fe40008706670 */
[----:B------:R-:W-:-:S04]  /*16a0*/  LEA.HI R4, R15, R12, RZ, 0x2 ;  /* 0x0000000c0f047211 */ /* 0x000fc800078f10ff */
[--C-:B------:R-:W-:Y:S02]  /*16b0*/  SHF.R.S32.HI R8, RZ, 0x2, R4.reuse ;  /* 0x00000002ff087819 */ /* 0x100fe40000011404 */
[----:B------:R-:W-:-:S04]  /*16c0*/  SHF.R.S32.HI R5, RZ, 0x1f, R4 ;  /* 0x0000001fff057819 */ /* 0x000fc80000011404 */
[----:B------:R-:W-:-:S04]  /*16d0*/  LEA.HI R5, R5, R8, RZ, 0x3 ;  /* 0x0000000805057211 */ /* 0x000fc800078f18ff */
[----:B------:R-:W-:Y:S01]  /*16e0*/  LOP3.LUT R13, R5, 0xfffffff8, RZ, 0xc0, !PT ;  /* 0xfffffff8050d7812 */ /* 0x000fe200078ec0ff */
[----:B------:R-:W-:Y:S06]  /*16f0*/  @P0 EXIT ;  /* 0x000000000000094d */ /* 0x000fec0003800000 */
[----:B------:R-:W0:Y:S01]  /*1700*/  LDC.64 R6, c[0x0][0x658] ;  /* 0x00019600ff067b82 */ /* 0x000e220000000a00 */
[----:B------:R-:W-:Y:S01]  /*1710*/  LOP3.LUT R5, R4, 0x7ffffffc, RZ, 0xc0, !PT ;  /* 0x7ffffffc04057812 */ /* 0x000fe200078ec0ff */
[----:B------:R-:W-:Y:S01]  /*1720*/  IMAD.IADD R4, R8, 0x1, -R13 ;  /* 0x0000000108047824 */ /* 0x000fe200078e0a0d */
[----:B------:R-:W-:Y:S02]  /*1730*/  LEA.HI R10, R15, R12, RZ, 0x5 ;  /* 0x0000000c0f0a7211 */ /* 0x000fe400078f28ff */
[----:B---3-5:R-:W-:Y:S01]  /*1740*/  FSETP.NEU.AND P1, PT, R2, RZ, PT ;  /* 0x000000ff0200720b */ /* 0x028fe20003f2d000 */
[----:B------:R-:W-:Y:S01]  /*1750*/  IMAD.IADD R8, R12, 0x1, -R5 ;  /* 0x000000010c087824 */ /* 0x000fe200078e0a05 */
[----:B------:R-:W-:Y:S02]  /*1760*/  SHF.R.S32.HI R5, RZ, 0x1f, R4 ;  /* 0x0000001fff057819 */ /* 0x000fe40000011404 */
[----:B------:R-:W-:Y:S01]  /*1770*/  SHF.R.S32.HI R13, RZ, 0x5, R10 ;  /* 0x00000005ff0d7819 */ /* 0x000fe2000001140a */
[----:B------:R-:W-:-:S02]  /*1780*/  IMAD.SHL.U32 R12, R8, 0x2, RZ ;  /* 0x00000002080c7824 */ /* 0x000fc400078e00ff */
[----:B------:R-:W-:-:S03]  /*1790*/  IMAD.WIDE R10, R11, 0x40, R4 ;  /* 0x000000400b0a7825 */ /* 0x000fc600078e0204 */
[----:B------:R-:W-:Y:S01]  /*17a0*/  SHF.R.S32.HI R14, RZ, 0x1f, R12 ;  /* 0x0000001fff0e7819 */ /* 0x000fe2000001140c */
[----:B------:R-:W-:Y:S01]  /*17b0*/  IMAD R5, R13, -0x10, -R3 ;  /* 0xfffffff00d057824 */ /* 0x000fe200078e0a03 */
[----:B------:R-:W-:Y:S01]  /*17c0*/  IADD3 R8, P0, R9, R12, RZ ;  /* 0x0000000c09087210 */ /* 0x000fe20007f1e0ff */
[----:B------:R-:W-:Y:S01]  /*17d0*/  IMAD.WIDE R10, R13, 0x10, R10 ;  /* 0x000000100d0a7825 */ /* 0x000fe200078e020a */
[----:B------:R-:W-:Y:S02]  /*17e0*/  IADD3 R3, -R12, UR5, -R9 ;  /* 0x000000050c037c10 */ /* 0x000fe4000fffe909 */
[----:B------:R-:W-:Y:S02]  /*17f0*/  LEA.HI.X.SX32 R9, R9, R14, 0x1, P0 ;  /* 0x0000000e09097211 */ /* 0x000fe400000f0eff */
[----:B------:R-:W-:Y:S01]  /*1800*/  IADD3 R4, R5, UR4, -R4 ;  /* 0x0000000405047c10 */ /* 0x000fe2000fffe804 */
[-C--:B0-----:R-:W-:Y:S01]  /*1810*/  IMAD R5, R11, R6.reuse, RZ ;  /* 0x000000060b057224 */ /* 0x081fe200078e02ff */
[----:B------:R-:W-:Y:S01]  /*1820*/  ISETP.GT.AND P0, PT, R3, RZ, PT ;  /* 0x000000ff0300720c */ /* 0x000fe20003f04270 */
[----:B------:R-:W-:Y:S01]  /*1830*/  IMAD.WIDE.U32 R12, R10, R6, R8 ;  /* 0x000000060a0c7225 */ /* 0x000fe200078e0008 */
[----:B------:R-:W-:-:S02]  /*1840*/  SHF.L.U64.HI R16, R6, 0x3, R7 ;  /* 0x0000000306107819 */ /* 0x000fc40000010207 */
[----:B------:R-:W-:Y:S01]  /*1850*/  ISETP.GT.AND P2, PT, R4, RZ, P0 ;  /* 0x000000ff0400720c */ /* 0x000fe20000744270 */
[----:B------:R-:W-:Y:S02]  /*1860*/  IMAD R5, R10, R7, R5 ;  /* 0x000000070a057224 */ /* 0x000fe400078e0205 */
[----:B------:R-:W-:Y:S02]  /*1870*/  IMAD.SHL.U32 R17, R6, 0x8, RZ ;  /* 0x0000000806117824 */ /* 0x000fe400078e00ff */
[----:B------:R-:W-:Y:S01]  /*1880*/  IMAD.IADD R19, R13, 0x1, R5 ;  /* 0x000000010d137824 */ /* 0x000fe200078e0205 */
[----:B------:R-:W-:Y:S07]  /*1890*/  @!P1 BRA `(.L_x_28) ;  /* 0x00000018001c9947 */ /* 0x000fee0003800000 */
[----:B------:R-:W-:Y:S01]  /*18a0*/  ULDC.64 UR6, c[0x0][0x630] ;  /* 0x00018c0000067ab9 */ /* 0x000fe20000000a00 */
[----:B------:R-:W-:Y:S01]  /*18b0*/  ULDC.64 UR8, c[0x0][0x628] ;  /* 0x00018a0000087ab9 */ /* 0x000fe20000000a00 */
[----:B------:R-:W-:Y:S01]  /*18c0*/  IMAD R5, R11, UR6, RZ ;  /* 0x000000060b057c24 */ /* 0x000fe2000f8e02ff */
[----:B------:R-:W-:Y:S01]  /*18d0*/  ULDC.64 UR4, c[0x0][0x650] ;  /* 0x0001940000047ab9 */ /* 0x000fe20000000a00 */
[----:B------:R-:W-:-:S04]  /*18e0*/  IMAD.WIDE.U32 R14, R10, UR6, R8 ;  /* 0x000000060a0e7c25 */ /* 0x000fc8000f8e0008 */
[----:B------:R-:W-:Y:S01]  /*18f0*/  IMAD R5, R10, UR7, R5 ;  /* 0x000000070a057c24 */ /* 0x000fe2000f8e0205 */
[----:B------:R-:W-:-:S03]  /*1900*/  LEA R6, P1, R14, UR8, 0x1 ;  /* 0x000000080e067c11 */ /* 0x000fc6000f8208ff */
[----:B------:R-:W-:-:S05]  /*1910*/  IMAD.IADD R7, R15, 0x1, R5 ;  /* 0x000000010f077824 */ /* 0x000fca00078e0205 */
[----:B------:R-:W-:-:S05]  /*1920*/  LEA.HI.X R7, R14, UR9, R7, 0x1, P1 ;  /* 0x000000090e077c11 */ /* 0x000fca00088f0c07 */
[----:B------:R-:W2:Y:S01]  /*1930*/  @P2 LDG.E.LTC128B.U16 R13, desc[UR12][R6.64] ;  /* 0x0000000c060d2981 */ /* 0x000ea2000c1e1520 */
[----:B------:R-:W-:Y:S01]  /*1940*/  LEA R14, P4, R12, UR4, 0x1 ;  /* 0x000000040c0e7c11 */ /* 0x000fe2000f8808ff */
[----:B------:R-:W-:Y:S01]  /*1950*/  BSSY B0, `(.L_x_29) ;  /* 0x000000d000007945 */ /* 0x000fe20003800000 */
[----:B------:R-:W-:-:S04]  /*1960*/  ISETP.GT.AND P1, PT, R3, 0x1, PT ;  /* 0x000000010300780c */ /* 0x000fc80003f24270 */
[----:B------:R-:W-:Y:S01]  /*1970*/  ISETP.GT.AND P3, PT, R4, RZ, P1 ;  /* 0x000000ff0400720c */ /* 0x000fe20000f64270 */
[----:B--2---:R-:W-:-:S04]  /*1980*/  IMAD.U32 R15, R13, 0x10000, RZ ;  /* 0x000100000d0f7824 */ /* 0x004fc800078e00ff */
[----:B------:R-:W-:-:S04]  /*1990*/  FMUL R15, R15, R2 ;  /* 0x000000020f0f7220 */ /* 0x000fc80000400000 */
[----:B------:R-:W-:-:S05]  /*19a0*/  FFMA R15, R24, R0, R15 ;  /* 0x00000000180f7223 */ /* 0x000fca000000000f */
[----:B------:R-:W-:Y:S02]  /*19b0*/  F2FP.BF16.F32.PACK_AB R18, RZ, R15 ;  /* 0x0000000fff12723e */ /* 0x000fe400000010ff */
[----:B------:R-:W-:Y:S02]  /*19c0*/  LEA.HI.X R15, R12, UR5, R19, 0x1, P4 ;  /* 0x000000050c0f7c11 */ /* 0x000fe4000a0f0c13 */
[----:B------:R-:W-:Y:S02]  /*19d0*/  PRMT R12, R18, 0x7610, R12 ;  /* 0x00007610120c7816 */ /* 0x000fe4000000000c */
[----:B------:R-:W-:-:S03]  /*19e0*/  PRMT R18, R13, 0x7610, R18 ;  /* 0x000076100d127816 */ /* 0x000fc60000000012 */
[----:B------:R0:W-:Y:S01]  /*19f0*/  @P2 STG.E.U16 desc[UR12][R14.64], R12 ;  /* 0x0000000c0e002986 */ /* 0x0001e2000c10150c */
[----:B------:R-:W-:Y:S05]  /*1a00*/  @!P3 BRA `(.L_x_30) ;  /* 0x000000000004b947 */ /* 0x000fea0003800000 */
[----:B------:R1:W5:Y:S02]  /*1a10*/  LDG.E.LTC128B.U16 R18, desc[UR12][R6.64+0x2] ;  /* 0x0000020c06127981 */ /* 0x000364000c1e1520 */
.L_x_30:
[----:B------:R-:W-:Y:S05]  /*1a20*/  BSYNC B0 ;  /* 0x0000000000007941 */ /* 0x000fea0003800000 */
.L_x_29:
[----:B------:R-:W-:Y:S01]  /*1a30*/  USHF.L.U32 UR5, UR6, 0x3, URZ ;  /* 0x0000000306057899 */ /* 0x000fe2000800063f */
[----:B-----5:R-:W-:Y:S01]  /*1a40*/  IMAD.U32 R11, R18, 0x10000, RZ ;  /* 0x00010000120b7824 */ /* 0x020fe200078e00ff */
[----:B------:R-:W-:Y:S01]  /*1a50*/  USHF.L.U64.HI UR4, UR6, 0x3, UR7 ;  /* 0x0000000306047899 */ /* 0x000fe20008010207 */
[----:B------:R-:W-:Y:S02]  /*1a60*/  ISETP.GT.AND P0, PT, R4, 0x8, P0 ;  /* 0x000000080400780c */ /* 0x000fe40000704270 */
[----:B------:R-:W-:Y:S01]  /*1a70*/  FMUL R20, R11, R2 ;  /* 0x000000020b147220 */ /* 0x000fe20000400000 */
[----:B0-----:R-:W-:Y:S02]  /*1a80*/  IMAD.U32 R12, RZ, RZ, UR5 ;  /* 0x00000005ff0c7e24 */ /* 0x001fe4000f8e00ff */
[----:B------:R-:W-:Y:S02]  /*1a90*/  IMAD.U32 R13, RZ, RZ, UR4 ;  /* 0x00000004ff0d7e24 */ /* 0x000fe4000f8e00ff */
[----:B------:R-:W-:Y:S01]  /*1aa0*/  FFMA R20, R25, R0, R20 ;  /* 0x0000000019147223 */ /* 0x000fe20000000014 */
[----:B------:R-:W-:-:S04]  /*1ab0*/  IMAD.WIDE.U32 R12, R10, UR6, R12 ;  /* 0x000000060a0c7c25 */ /* 0x000fc8000f8e000c */
[----:B------:R-:W-:Y:S02]  /*1ac0*/  F2FP.BF16.F32.PACK_AB R20, RZ, R20 ;  /* 0x00000014ff14723e */ /* 0x000fe400000010ff */
[----:B------:R-:W-:Y:S01]  /*1ad0*/  IADD3 R10, P2, R8, R12, RZ ;  /* 0x0000000c080a7210 */ /* 0x000fe20007f5e0ff */
[----:B------:R-:W-:-:S03]  /*1ae0*/  @P3 IMAD.MOV.U32 R12, RZ, RZ, R14 ;  /* 0x000000ffff0c3224 */ /* 0x000fc600078e000e */
[----:B------:R-:W-:Y:S01]  /*1af0*/  IADD3.X R5, R9, R5, R13, P2, !PT ;  /* 0x0000000509057210 */ /* 0x000fe200017fe40d */
[----:B------:R-:W-:Y:S01]  /*1b00*/  @P3 IMAD.MOV.U32 R13, RZ, RZ, R15 ;  /* 0x000000ffff0d3224 */ /* 0x000fe200078e000f */
[----:B------:R-:W-:-:S04]  /*1b10*/  LEA R8, P2, R10, UR8, 0x1 ;  /* 0x000000080a087c11 */ /* 0x000fc8000f8408ff */
[----:B------:R-:W-:Y:S01]  /*1b20*/  LEA.HI.X R9, R10, UR9, R5, 0x1, P2 ;  /* 0x000000090a097c11 */ /* 0x000fe200090f0c05 */
[----:B------:R0:W-:Y:S04]  /*1b30*/  @P3 STG.E.U16 desc[UR12][R12.64+0x2], R20 ;  /* 0x000002140c003986 */ /* 0x0001e8000c10150c */
[----:B------:R-:W2:Y:S01]  /*1b40*/  @P0 LDG.E.LTC128B.U16 R18, desc[UR12][R8.64] ;  /* 0x0000000c08120981 */ /* 0x000ea2000c1e1520 */
[C---:B------:R-:W-:Y:S01]  /*1b50*/  SHF.L.U64.HI R11, R17.reuse, 0x1, R16 ;  /* 0x00000001110b7819 */ /* 0x040fe20000010210 */
[----:B------:R-:W-:Y:S01]  /*1b60*/  BSSY B0, `(.L_x_31) ;  /* 0x000000b000007945 */ /* 0x000fe20003800000 */
[----:B------:R-:W-:Y:S02]  /*1b70*/  LEA R10, P2, R17, R14, 0x1 ;  /* 0x0000000e110a7211 */ /* 0x000fe400078408ff */
[----:B------:R-:W-:-:S03]  /*1b80*/  ISETP.GT.AND P1, PT, R4, 0x8, P1 ;  /* 0x000000080400780c */ /* 0x000fc60000f24270 */
[----:B------:R-:W-:Y:S02]  /*1b90*/  IMAD.X R11, R11, 0x1, R15, P2 ;  /* 0x000000010b0b7824 */ /* 0x000fe400010e060f */
[----:B--2---:R-:W-:-:S04]  /*1ba0*/  IMAD.U32 R5, R18, 0x10000, RZ ;  /* 0x0001000012057824 */ /* 0x004fc800078e00ff */
[----:B------:R-:W-:-:S04]  /*1bb0*/  FMUL R5, R5, R2 ;  /* 0x0000000205057220 */ /* 0x000fc80000400000 */
[----:B------:R-:W-:-:S05]  /*1bc0*/  FFMA R5, R26, R0, R5 ;  /* 0x000000001a057223 */ /* 0x000fca0000000005 */
[----:B------:R-:W-:-:S05]  /*1bd0*/  F2FP.BF16.F32.PACK_AB R5, RZ, R5 ;  /* 0x00000005ff05723e */ /* 0x000fca00000010ff */
[----:B------:R0:W-:Y:S01]  /*1be0*/  @P0 STG.E.U16 desc[UR12][R10.64], R5 ;  /* 0x000000050a000986 */ /* 0x0001e2000c10150c */
[----:B------:R-:W-:Y:S05]  /*1bf0*/  @!P1 BRA `(.L_x_32) ;  /* 0x0000000000049947 */ /* 0x000fea0003800000 */
[----:B------:R2:W5:Y:S02]  /*1c00*/  LDG.E.LTC128B.U16 R18, desc[UR12][R8.64+0x2] ;  /* 0x0000020c08127981 */ /* 0x000564000c1e1520 */
.L_x_32:
[----:B------:R-:W-:Y:S05]  /*1c10*/  BSYNC B0 ;  /* 0x0000000000007941 */ /* 0x000fea0003800000 */
.L_x_31:
[----:B0----5:R-:W-:Y:S01]  /*1c20*/  IMAD.U32 R5, R18, 0x10000, RZ ;  /* 0x0001000012057824 */ /* 0x021fe200078e00ff */
[----:B------:R-:W-:Y:S01]  /*1c30*/  ISETP.GT.AND P0, PT, R3, 0x8, PT ;  /* 0x000000080300780c */ /* 0x000fe20003f04270 */
[----:B------:R-:W-:Y:S02]  /*1c40*/  BSSY B0, `(.L_x_33) ;  /* 0x0000008000007945 */ /* 0x000fe40003800000 */
[----:B------:R-:W-:Y:S01]  /*1c50*/  FMUL R12, R5, R2 ;  /* 0x00000002050c7220 */ /* 0x000fe20000400000 */
[----:B------:R-:W-:-:S03]  /*1c60*/  ISETP.GT.AND P2, PT, R4, RZ, P0 ;  /* 0x000000ff0400720c */ /* 0x000fc60000744270 */
[----:B------:R-:W-:-:S05]  /*1c70*/  FFMA R12, R27, R0, R12 ;  /* 0x000000001b0c7223 */ /* 0x000fca000000000c */
[----:B------:R-:W-:-:S05]  /*1c80*/  F2FP.BF16.F32.PACK_AB R12, RZ, R12 ;  /* 0x0000000cff0c723e */ /* 0x000fca00000010ff */
[----:B------:R0:W-:Y:S01]  /*1c90*/  @P1 STG.E.U16 desc[UR12][R10.64+0x2], R12 ;  /* 0x0000020c0a001986 */ /* 0x0001e2000c10150c */
[----:B------:R-:W-:Y:S05]  /*1ca0*/  @!P2 BRA `(.L_x_34) ;  /* 0x000000000004a947 */ /* 0x000fea0003800000 */
[----:B------:R3:W5:Y:S02]  /*1cb0*/  LDG.E.LTC128B.U16 R18, desc[UR12][R6.64+0x10] ;  /* 0x0000100c06127981 */ /* 0x000764000c1e1520 */
.L_x_34:
[----:B------:R-:W-:Y:S05]  /*1cc0*/  BSYNC B0 ;  /* 0x0000000000007941 */ /* 0x000fea0003800000 */
.L_x_33:
[----:B-----5:R-:W-:Y:S01]  /*1cd0*/  IMAD.U32 R5, R18, 0x10000, RZ ;  /* 0x0001000012057824 */ /* 0x020fe200078e00ff */
[----:B------:R-:W-:Y:S01]  /*1ce0*/  ISETP.GT.AND P1, PT, R3, 0x9, PT ;  /* 0x000000090300780c */ /* 0x000fe20003f24270 */
[----:B0-----:R-:W-:Y:S01]  /*1cf0*/  @P2 IMAD.MOV.U32 R12, RZ, RZ, R14 ;  /* 0x000000ffff0c2224 */ /* 0x001fe200078e000e */
[----:B------:R-:W-:Y:S01]  /*1d00*/  BSSY B0, `(.L_x_35) ;  /* 0x0000009000007945 */ /* 0x000fe20003800000 */
[----:B------:R-:W-:Y:S01]  /*1d10*/  FMUL R5, R5, R2 ;  /* 0x0000000205057220 */ /* 0x000fe20000400000 */
[----:B------:R-:W-:Y:S01]  /*1d20*/  @P2 IMAD.MOV.U32 R13, RZ, RZ, R15 ;  /* 0x000000ffff0d2224 */ /* 0x000fe200078e000f */
[----:B------:R-:W-:Y:S02]  /*1d30*/  ISETP.GT.AND P3, PT, R4, RZ, P1 ;  /* 0x000000ff0400720c */ /* 0x000fe40000f64270 */
[----:B------:R-:W-:-:S05]  /*1d40*/  FFMA R5, R28, R0, R5 ;  /* 0x000000001c057223 */ /* 0x000fca0000000005 */
[----:B------:R-:W-:-:S05]  /*1d50*/  F2FP.BF16.F32.PACK_AB R5, RZ, R5 ;  /* 0x00000005ff05723e */ /* 0x000fca00000010ff */
[----:B------:R0:W-:Y:S01]  /*1d60*/  @P2 STG.E.U16 desc[UR12][R12.64+0x10], R5 ;  /* 0x000010050c002986 */ /* 0x0001e2000c10150c */
[----:B------:R-:W-:Y:S05]  /*1d70*/  @!P3 BRA `(.L_x_36) ;  /* 0x000000000004b947 */ /* 0x000fea0003800000 */
[----:B------:R4:W5:Y:S02]  /*1d80*/  LDG.E.LTC128B.U16 R18, desc[UR12][R6.64+0x12] ;  /* 0x0000120c06127981 */ /* 0x000964000c1e1520 */
.L_x_36:
[----:B------:R-:W-:Y:S05]  /*1d90*/  BSYNC B0 ;  /* 0x0000000000007941 */ /* 0x000fea0003800000 */
.L_x_35:
[----:B0----5:R-:W-:Y:S01]  /*1da0*/  IMAD.U32 R5, R18, 0x10000, RZ ;  /* 0x0001000012057824 */ /* 0x021fe200078e00ff */
[----:B------:R-:W-:Y:S01]  /*1db0*/  ISETP.GT.AND P0, PT, R4, 0x8, P0 ;  /* 0x000000080400780c */ /* 0x000fe20000704270 */
[----:B------:R-:W-:Y:S01]  /*1dc0*/  @P3 IMAD.MOV.U32 R13, RZ, RZ, R15 ;  /* 0x000000ffff0d3224 */ /* 0x000fe200078e000f */
[----:B------:R-:W-:Y:S01]  /*1dd0*/  BSSY B0, `(.L_x_37) ;  /* 0x0000009000007945 */ /* 0x000fe20003800000 */
[----:B------:R-:W-:-:S04]  /*1de0*/  FMUL R12, R5, R2 ;  /* 0x00000002050c7220 */ /* 0x000fc80000400000 */
[----:B------:R-:W-:-:S05]  /*1df0*/  FFMA R12, R29, R0, R12 ;  /* 0x000000001d0c7223 */ /* 0x000fca000000000c */
[----:B------:R-:W-:-:S04]  /*1e00*/  F2FP.BF16.F32.PACK_AB R12, RZ, R12 ;  /* 0x0000000cff0c723e */ /* 0x000fc800000010ff */
[----:B------:R-:W-:Y:S01]  /*1e10*/  PRMT R5, R12, 0x7610, R5 ;  /* 0x000076100c057816 */ /* 0x000fe20000000005 */
[----:B------:R-:W-:-:S05]  /*1e20*/  @P3 IMAD.MOV.U32 R12, RZ, RZ, R14 ;  /* 0x000000ffff0c3224 */ /* 0x000fca00078e000e */
[----:B------:R0:W-:Y:S01]  /*1e30*/  @P3 STG.E.U16 desc[UR12][R12.64+0x12], R5 ;  /* 0x000012050c003986 */ /* 0x0001e2000c10150c */
[----:B------:R-:W-:Y:S05]  /*1e40*/  @!P0 BRA `(.L_x_38) ;  /* 0x0000000000048947 */ /* 0x000fea0003800000 */
[----:B------:R0:W5:Y:S02]  /*1e50*/  LDG.E.LTC128B.U16 R18, desc[UR12][R8.64+0x10] ;  /* 0x0000100c08127981 */ /* 0x000164000c1e1520 */
.L_x_38:
[----:B------:R-:W-:Y:S05]  /*1e60*/  BSYNC B0 ;  /* 0x0000000000007941 */ /* 0x000fea0003800000 */
.L_x_37:
[----:B0----5:R-:W-:Y:S01]  /*1e70*/  IMAD.U32 R5, R18, 0x10000, RZ ;  /* 0x0001000012057824 */ /* 0x021fe200078e00ff */
[----:B------:R-:W-:Y:S01]  /*1e80*/  ISETP.GT.AND P1, PT, R4, 0x8, P1 ;  /* 0x000000080400780c */ /* 0x000fe20000f24270 */
[----:B------:R-:W-:Y:S02]  /*1e90*/  BSSY B0, `(.L_x_39) ;  /* 0x0000007000007945 */ /* 0x000fe40003800000 */
[----:B------:R-:W-:-:S04]  /*1ea0*/  FMUL R5, R5, R2 ;  /* 0x0000000205057220 */ /* 0x000fc80000400000 */
[----:B------:R-:W-:-:S05]  /*1eb0*/  FFMA R5, R30, R0, R5 ;  /* 0x000000001e057223 */ /* 0x000fca0000000005 */
[----:B------:R-:W-:-:S05]  /*1ec0*/  F2FP.BF16.F32.PACK_AB R5, RZ, R5 ;  /* 0x00000005ff05723e */ /* 0x000fca00000010ff */
[----:B------:R0:W-:Y:S01]  /*1ed0*/  @P0 STG.E.U16 desc[UR12][R10.64+0x10], R5 ;  /* 0x000010050a000986 */ /* 0x0001e2000c10150c */
[----:B------:R-:W-:Y:S05]  /*1ee0*/  @!P1 BRA `(.L_x_40) ;  /* 0x0000000000049947 */ /* 0x000fea0003800000 */
[----:B------:R0:W5:Y:S02]  /*1ef0*/  LDG.E.LTC128B.U16 R18, desc[UR12][R8.64+0x12] ;  /* 0x0000120c08127981 */ /* 0x000164000c1e1520 */
.L_x_40:
[----:B------:R-:W-:Y:S05]  /*1f00*/  BSYNC B0 ;  /* 0x0000000000007941 */ /* 0x000fea0003800000 */
.L_x_39:
        /* <DEDUP_REMOVED lines=10> */
.L_x_42:
[----:B------:R-:W-:Y:S05]  /*1fb0*/  BSYNC B0 ;  /* 0x0000000000007941 */ /* 0x000fea0003800000 */
.L_x_41:
        /* <DEDUP_REMOVED lines=12> */
.L_x_44:
[----:B------:R-:W-:Y:S05]  /*2080*/  BSYNC B0 ;  /* 0x0000000000007941 */ /* 0x000fea0003800000 */
.L_x_43:
        /* <DEDUP_REMOVED lines=12> */
.L_x_46:
[----:B------:R-:W-:Y:S05]  /*2150*/  BSYNC B0 ;  /* 0x0000000000007941 */ /* 0x000fea0003800000 */
.L_x_45:
        /* <DEDUP_REMOVED lines=9> */
.L_x_48:
[----:B------:R-:W-:Y:S05]  /*21f0*/  BSYNC B0 ;  /* 0x0000000000007941 */ /* 0x000fea0003800000 */
.L_x_47:
        /* <DEDUP_REMOVED lines=10> */
.L_x_50:
[----:B------:R-:W-:Y:S05]  /*22a0*/  BSYNC B0 ;  /* 0x0000000000007941 */ /* 0x000fea0003800000 */
.L_x_49:
        /* <DEDUP_REMOVED lines=12> */
.L_x_52:
[----:B------:R-:W-:Y:S05]  /*2370*/  BSYNC B0 ;  /* 0x0000000000007941 */ /* 0x000fea0003800000 */
.L_x_51:
        /* <DEDUP_REMOVED lines=12> */
.L_x_54:
[----:B------:R-:W-:Y:S05]  /*2440*/  BSYNC B0 ;  /* 0x0000000000007941 */ /* 0x000fea0003800000 */
.L_x_53:
        /* <DEDUP_REMOVED lines=9> */
.L_x_56:
[----:B------:R-:W-:Y:S05]  /*24e0*/  BSYNC B0 ;  /* 0x0000000000007941 */ /* 0x000fea0003800000 */
.L_x_55:
        /* <DEDUP_REMOVED lines=10> */
.L_x_58:
[----:B------:R-:W-:Y:S05]  /*2590*/  BSYNC B0 ;  /* 0x0000000000007941 */ /* 0x000fea0003800000 */
.L_x_57:
        /* <DEDUP_REMOVED lines=12> */
.L_x_60:
[----:B------:R-:W-:Y:S05]  /*2660*/  BSYNC B0 ;  /* 0x0000000000007941 */ /* 0x000fea0003800000 */
.L_x_59:
        /* <DEDUP_REMOVED lines=12> */
.L_x_62:
[----:B------:R-:W-:Y:S05]  /*2730*/  BSYNC B0 ;  /* 0x0000000000007941 */ /* 0x000fea0003800000 */
.L_x_61:
        /* <DEDUP_REMOVED lines=9> */
.L_x_64:
[----:B------:R-:W-:Y:S05]  /*27d0*/  BSYNC B0 ;  /* 0x0000000000007941 */ /* 0x000fea0003800000 */
.L_x_63:
        /* <DEDUP_REMOVED lines=10> */
.L_x_66:
[----:B------:R-:W-:Y:S05]  /*2880*/  BSYNC B0 ;  /* 0x0000000000007941 */ /* 0x000fea0003800000 */
.L_x_65:
        /* <DEDUP_REMOVED lines=12> */
.L_x_68:
[----:B------:R-:W-:Y:S05]  /*2950*/  BSYNC B0 ;  /* 0x0000000000007941 */ /* 0x000fea0003800000 */
.L_x_67:
        /* <DEDUP_REMOVED lines=12> */
.L_x_70:
[----:B------:R-:W-:Y:S05]  /*2a20*/  BSYNC B0 ;  /* 0x0000000000007941 */ /* 0x000fea0003800000 */
.L_x_69:
        /* <DEDUP_REMOVED lines=9> */
.L_x_72:
[----:B------:R-:W-:Y:S05]  /*2ac0*/  BSYNC B0 ;  /* 0x0000000000007941 */ /* 0x000fea0003800000 */
.L_x_71:
        /* <DEDUP_REMOVED lines=10> */
.L_x_74:
[----:B------:R-:W-:Y:S05]  /*2b70*/  BSYNC B0 ;  /* 0x0000000000007941 */ /* 0x000fea0003800000 */
.L_x_73:
        /* <DEDUP_REMOVED lines=12> */
.L_x_76:
[----:B------:R-:W-:Y:S05]  /*2c40*/  BSYNC B0 ;  /* 0x0000000000007941 */ /* 0x000fea0003800000 */
.L_x_75:
        /* <DEDUP_REMOVED lines=12> */
.L_x_78:
[----:B------:R-:W-:Y:S05]  /*2d10*/  BSYNC B0 ;  /* 0x0000000000007941 */ /* 0x000fea0003800000 */
.L_x_77:
        /* <DEDUP_REMOVED lines=9> */
.L_x_80:
[----:B------:R-:W-:Y:S05]  /*2db0*/  BSYNC B0 ;  /* 0x0000000000007941 */ /* 0x000fea0003800000 */
.L_x_79:
        /* <DEDUP_REMOVED lines=10> */
.L_x_82:
[----:B------:R-:W-:Y:S05]  /*2e60*/  BSYNC B0 ;  /* 0x0000000000007941 */ /* 0x000fea0003800000 */
.L_x_81:
        /* <DEDUP_REMOVED lines=12> */
.L_x_84:
[----:B------:R-:W-:Y:S05]  /*2f30*/  BSYNC B0 ;  /* 0x0000000000007941 */ /* 0x000fea0003800000 */
.L_x_83:
[----:B-----5:R-:W-:Y:S01]  /*2f40*/  IMAD.U32 R3, R18, 0x10000, RZ ;  /* 0x0001000012037824 */ /* 0x020fe200078e00ff */
[----:B------:R-:W-:Y:S01]  /*2f50*/  ISETP.GT.AND P0, PT, R4, 0x8, P0 ;  /* 0x000000080400780c */ /* 0x000fe20000704270 */
[----:B------:R-:W-:Y:S02]  /*2f60*/  BSSY B0, `(.L_x_85) ;  /* 0x0000007000007945 */ /* 0x000fe40003800000 */
[----:B01-34-:R-:W-:-:S04]  /*2f70*/  FMUL R6, R3, R2 ;  /* 0x0000000203067220 */ /* 0x01bfc80000400000 */
[----:B------:R-:W-:-:S05]  /*2f80*/  FFMA R6, R53, R0, R6 ;  /* 0x0000000035067223 */ /* 0x000fca0000000006 */
[----:B------:R-:W-:-:S05]  /*2f90*/  F2FP.BF16.F32.PACK_AB R6, RZ, R6 ;  /* 0x00000006ff06723e */ /* 0x000fca00000010ff */
[----:B------:R0:W-:Y:S01]  /*2fa0*/  @P3 STG.E.U16 desc[UR12][R14.64+0x72], R6 ;  /* 0x000072060e003986 */ /* 0x0001e2000c10150c */
[----:B------:R-:W-:Y:S05]  /*2fb0*/  @!P0 BRA `(.L_x_86) ;  /* 0x0000000000048947 */ /* 0x000fea0003800000 */
[----:B------:R1:W5:Y:S02]  /*2fc0*/  LDG.E.LTC128B.U16 R18, desc[UR12][R8.64+0x70] ;  /* 0x0000700c08127981 */ /* 0x000364000c1e1520 */
.L_x_86:
[----:B------:R-:W-:Y:S05]  /*2fd0*/  BSYNC B0 ;  /* 0x0000000000007941 */ /* 0x000fea0003800000 */
.L_x_85:
[----:B-----5:R-:W-:Y:S01]  /*2fe0*/  IMAD.U32 R3, R18, 0x10000, RZ ;  /* 0x0001000012037824 */ /* 0x020fe200078e00ff */
[----:B------:R-:W-:Y:S01]  /*2ff0*/  ISETP.GT.AND P1, PT, R4, 0x8, P1 ;  /* 0x000000080400780c */ /* 0x000fe20000f24270 */
[----:B------:R-:W-:Y:S01]  /*3000*/  @P0 IMAD.MOV.U32 R4, RZ, RZ, R10 ;  /* 0x000000ffff040224 */ /* 0x000fe200078e000a */
[----:B------:R-:W-:Y:S01]  /*3010*/  BSSY B0, `(.L_x_87) ;  /* 0x0000008000007945 */ /* 0x000fe20003800000 */
[----:B------:R-:W-:Y:S01]  /*3020*/  FMUL R3, R3, R2 ;  /* 0x0000000203037220 */ /* 0x000fe20000400000 */
[----:B------:R-:W-:-:S03]  /*3030*/  @P0 IMAD.MOV.U32 R5, RZ, RZ, R11 ;  /* 0x000000ffff050224 */ /* 0x000fc600078e000b */
[----:B------:R-:W-:-:S05]  /*3040*/  FFMA R3, R54, R0, R3 ;  /* 0x0000000036037223 */ /* 0x000fca0000000003 */
[----:B------:R-:W-:-:S05]  /*3050*/  F2FP.BF16.F32.PACK_AB R3, RZ, R3 ;  /* 0x00000003ff03723e */ /* 0x000fca00000010ff */
[----:B------:R3:W-:Y:S01]  /*3060*/  @P0 STG.E.U16 desc[UR12][R4.64+0x70], R3 ;  /* 0x0000700304000986 */ /* 0x0007e2000c10150c */
[----:B------:R-:W-:Y:S05]  /*3070*/  @!P1 BRA `(.L_x_88) ;  /* 0x0000000000049947 */ /* 0x000fea0003800000 */
[----:B------:R4:W5:Y:S02]  /*3080*/  LDG.E.LTC128B.U16 R18, desc[UR12][R8.64+0x72] ;  /* 0x0000720c08127981 */ /* 0x000964000c1e1520 */
.L_x_88:
[----:B------:R-:W-:Y:S05]  /*3090*/  BSYNC B0 ;  /* 0x0000000000007941 */ /* 0x000fea0003800000 */
.L_x_87:
[----:B---3-5:R-:W-:-:S04]  /*30a0*/  IMAD.U32 R3, R18, 0x10000, RZ ;  /* 0x0001000012037824 */ /* 0x028fc800078e00ff */
[----:B------:R-:W-:-:S04]  /*30b0*/  FMUL R2, R3, R2 ;  /* 0x0000000203027220 */ /* 0x000fc80000400000 */
[----:B------:R-:W-:Y:S01]  /*30c0*/  FFMA R2, R55, R0, R2 ;  /* 0x0000000037027223 */ /* 0x000fe20000000002 */
[----:B------:R-:W-:Y:S06]  /*30d0*/  @!P1 EXIT ;  /* 0x000000000000994d */ /* 0x000fec0003800000 */
[----:B------:R-:W-:-:S05]  /*30e0*/  F2FP.BF16.F32.PACK_AB R2, RZ, R2 ;  /* 0x00000002ff02723e */ /* 0x000fca00000010ff */
[----:B------:R-:W-:Y:S01]  /*30f0*/  STG.E.U16 desc[UR12][R10.64+0x72], R2 ;  /* 0x000072020a007986 */ /* 0x000fe2000c10150c */
[----:B------:R-:W-:Y:S05]  /*3100*/  EXIT ;  /* 0x000000000000794d */ /* 0x000fea0003800000 */
.L_x_28:
[----:B------:R-:W-:Y:S01]  /*3110*/  ISETP.GT.AND P3, PT, R3, 0x1, PT ;  /* 0x000000010300780c */ /* 0x000fe20003f64270 */
[----:B------:R-:W-:Y:S01]  /*3120*/  ULDC.64 UR4, c[0x0][0x650] ;  /* 0x0001940000047ab9 */ /* 0x000fe20000000a00 */
[-C--:B------:R-:W-:Y:S01]  /*3130*/  FMUL R24, R24, R0.reuse ;  /* 0x0000000018187220 */ /* 0x080fe20000400000 */
[-C--:B------:R-:W-:Y:S01]  /*3140*/  FMUL R25, R25, R0.reuse ;  /* 0x0000000019197220 */ /* 0x080fe20000400000 */
[----:B------:R-:W-:Y:S01]  /*3150*/  ISETP.GT.AND P4, PT, R4, RZ, P3 ;  /* 0x000000ff0400720c */ /* 0x000fe20001f84270 */
[-C--:B------:R-:W-:Y:S01]  /*3160*/  FMUL R26, R26, R0.reuse ;  /* 0x000000001a1a7220 */ /* 0x080fe20000400000 */
[----:B------:R-:W-:Y:S01]  /*3170*/  LEA R6, P1, R12, UR4, 0x1 ;  /* 0x000000040c067c11 */ /* 0x000fe2000f8208ff */
[----:B------:R-:W-:Y:S01]  /*3180*/  FMUL R27, R27, R0 ;  /* 0x000000001b1b7220 */ /* 0x000fe20000400000 */
[----:B------:R-:W-:Y:S01]  /*3190*/  F2FP.BF16.F32.PACK_AB R24, RZ, R24 ;  /* 0x00000018ff18723e */ /* 0x000fe200000010ff */
[-C--:B------:R-:W-:Y:S01]  /*31a0*/  FMUL R28, R28, R0.reuse ;  /* 0x000000001c1c7220 */ /* 0x080fe20000400000 */
[----:B------:R-:W-:Y:S01]  /*31b0*/  LEA.HI.X R7, R12, UR5, R19, 0x1, P1 ;  /* 0x000000050c077c11 */ /* 0x000fe200088f0c13 */
[-C--:B------:R-:W-:Y:S01]  /*31c0*/  FMUL R29, R29, R0.reuse ;  /* 0x000000001d1d7220 */ /* 0x080fe20000400000 */
[----:B------:R-:W-:Y:S01]  /*31d0*/  F2FP.BF16.F32.PACK_AB R25, RZ, R25 ;  /* 0x00000019ff19723e */ /* 0x000fe200000010ff */
[-C--:B------:R-:W-:Y:S01]  /*31e0*/  FMUL R30, R30, R0.reuse ;  /* 0x000000001e1e7220 */ /* 0x080fe20000400000 */
[----:B------:R-:W-:Y:S01]  /*31f0*/  SHF.L.U64.HI R5, R17, 0x1, R16 ;  /* 0x0000000111057819 */ /* 0x000fe20000010210 */
[----:B------:R-:W-:Y:S01]  /*3200*/  @P2 STG.E.U16 desc[UR12][R6.64], R24 ;  /* 0x0000001806002986 */ /* 0x000fe2000c10150c */
[----:B------:R-:W-:Y:S01]  /*3210*/  ISETP.GT.AND P2, PT, R4, 0x8, P0 ;  /* 0x000000080400780c */ /* 0x000fe20000744270 */
[----:B------:R-:W-:Y:S01]  /*3220*/  FMUL R31, R31, R0 ;  /* 0x000000001f1f7220 */ /* 0x000fe20000400000 */
[----:B------:R-:W-:Y:S01]  /*3230*/  ISETP.GT.AND P1, PT, R3, 0x8, PT ;  /* 0x000000080300780c */ /* 0x000fe20003f24270 */
[----:B------:R-:W-:Y:S01]  /*3240*/  @P4 STG.E.U16 desc[UR12][R6.64+0x2], R25 ;  /* 0x0000021906004986 */ /* 0x000fe2000c10150c */
[----:B------:R-:W-:Y:S01]  /*3250*/  LEA R8, P4, R17, R6, 0x1 ;  /* 0x0000000611087211 */ /* 0x000fe200078808ff */
[-C--:B------:R-:W-:Y:S01]  /*3260*/  FMUL R32, R32, R0.reuse ;  /* 0x0000000020207220 */ /* 0x080fe20000400000 */
[C---:B------:R-:W-:Y:S01]  /*3270*/  ISETP.GT.AND P3, PT, R4.reuse, 0x8, P3 ;  /* 0x000000080400780c */ /* 0x040fe20001f64270 */
[-C--:B------:R-:W-:Y:S01]  /*3280*/  FMUL R33, R33, R0.reuse ;  /* 0x0000000021217220 */ /* 0x080fe20000400000 */
[----:B------:R-:W-:Y:S01]  /*3290*/  ISETP.GT.AND P0, PT, R3, 0x9, PT ;  /* 0x000000090300780c */ /* 0x000fe20003f04270 */
[----:B------:R-:W-:Y:S01]  /*32a0*/  IMAD.X R9, R5, 0x1, R7, P4 ;  /* 0x0000000105097824 */ /* 0x000fe200020e0607 */
[----:B------:R-:W-:Y:S01]  /*32b0*/  ISETP.GT.AND P5, PT, R4, RZ, P1 ;  /* 0x000000ff0400720c */ /* 0x000fe20000fa4270 */
[-C--:B------:R-:W-:Y:S01]  /*32c0*/  FMUL R34, R34, R0.reuse ;  /* 0x0000000022227220 */ /* 0x080fe20000400000 */
[----:B------:R-:W-:Y:S01]  /*32d0*/  ISETP.GT.AND P4, PT, R4, RZ, P0 ;  /* 0x000000ff0400720c */ /* 0x000fe20000784270 */
[----:B------:R-:W-:Y:S01]  /*32e0*/  FMUL R35, R35, R0 ;  /* 0x0000000023237220 */ /* 0x000fe20000400000 */
[----:B------:R-:W-:Y:S01]  /*32f0*/  F2FP.BF16.F32.PACK_AB R26, RZ, R26 ;  /* 0x0000001aff1a723e */ /* 0x000fe200000010ff */
[-C--:B------:R-:W-:Y:S01]  /*3300*/  FMUL R36, R36, R0.reuse ;  /* 0x0000000024247220 */ /* 0x080fe20000400000 */
[----:B------:R-:W-:Y:S01]  /*3310*/  F2FP.BF16.F32.PACK_AB R27, RZ, R27 ;  /* 0x0000001bff1b723e */ /* 0x000fe200000010ff */
[----:B------:R-:W-:Y:S01]  /*3320*/  FMUL R37, R37, R0 ;  /* 0x0000000025257220 */ /* 0x000fe20000400000 */
[----:B------:R-:W-:Y:S01]  /*3330*/  F2FP.BF16.F32.PACK_AB R28, RZ, R28 ;  /* 0x0000001cff1c723e */ /* 0x000fe200000010ff */
[----:B------:R-:W-:Y:S01]  /*3340*/  @P2 STG.E.U16 desc[UR12][R8.64], R26 ;  /* 0x0000001a08002986 */ /* 0x000fe2000c10150c */
[----:B------:R-:W-:Y:S01]  /*3350*/  F2FP.BF16.F32.PACK_AB R29, RZ, R29 ;  /* 0x0000001dff1d723e */ /* 0x000fe200000010ff */
[-C--:B------:R-:W-:Y:S01]  /*3360*/  FMUL R38, R38, R0.reuse ;  /* 0x0000000026267220 */ /* 0x080fe20000400000 */
[C---:B------:R-:W-:Y:S01]  /*3370*/  ISETP.GT.AND P1, PT, R4.reuse, 0x8, P1 ;  /* 0x000000080400780c */ /* 0x040fe20000f24270 */
[----:B------:R-:W-:Y:S01]  /*3380*/  @P3 STG.E.U16 desc[UR12][R8.64+0x2], R27 ;  /* 0x0000021b08003986 */ /* 0x000fe2000c10150c */
[----:B------:R-:W-:Y:S01]  /*3390*/  ISETP.GT.AND P3, PT, R3, 0x10, PT ;  /* 0x000000100300780c */ /* 0x000fe20003f64270 */
[-C--:B------:R-:W-:Y:S01]  /*33a0*/  FMUL R39, R39, R0.reuse ;  /* 0x0000000027277220 */ /* 0x080fe20000400000 */
[----:B------:R-:W-:Y:S01]  /*33b0*/  ISETP.GT.AND P2, PT, R4, 0x8, P0 ;  /* 0x000000080400780c */ /* 0x000fe20000744270 */
[----:B------:R-:W-:Y:S01]  /*33c0*/  @P5 STG.E.U16 desc[UR12][R6.64+0x10], R28 ;  /* 0x0000101c06005986 */ /* 0x000fe2000c10150c */
[----:B------:R-:W-:Y:S01]  /*33d0*/  ISETP.GT.AND P0, PT, R3, 0x11, PT ;  /* 0x000000110300780c */ /* 0x000fe20003f04270 */
[----:B------:R-:W-:Y:S01]  /*33e0*/  FMUL R40, R40, R0 ;  /* 0x0000000028287220 */ /* 0x000fe20000400000 */
[----:B------:R-:W-:Y:S01]  /*33f0*/  F2FP.BF16.F32.PACK_AB R30, RZ, R30 ;  /* 0x0000001eff1e723e */ /* 0x000fe200000010ff */
[----:B------:R-:W-:Y:S01]  /*3400*/  @P4 STG.E.U16 desc[UR12][R6.64+0x12], R29 ;  /* 0x0000121d06004986 */ /* 0x000fe2000c10150c */
[C---:B------:R-:W-:Y:S01]  /*3410*/  ISETP.GT.AND P4, PT, R4.reuse, RZ, P3 ;  /* 0x000000ff0400720c */ /* 0x040fe20001f84270 */
[-C--:B------:R-:W-:Y:S01]  /*3420*/  FMUL R41, R41, R0.reuse ;  /* 0x0000000029297220 */ /* 0x080fe20000400000 */
[----:B------:R-:W-:Y:S01]  /*3430*/  ISETP.GT.AND P5, PT, R4, RZ, P0 ;  /* 0x000000ff0400720c */ /* 0x000fe200007a4270 */
[----:B------:R-:W-:Y:S01]  /*3440*/  @P1 STG.E.U16 desc[UR12][R8.64+0x10], R30 ;  /* 0x0000101e08001986 */ /* 0x000fe2000c10150c */
[----:B------:R-:W-:Y:S01]  /*3450*/  F2FP.BF16.F32.PACK_AB R31, RZ, R31 ;  /* 0x0000001fff1f723e */ /* 0x000fe200000010ff */
[----:B------:R-:W-:Y:S01]  /*3460*/  FMUL R42, R42, R0 ;  /* 0x000000002a2a7220 */ /* 0x000fe20000400000 */
[----:B------:R-:W-:Y:S01]  /*3470*/  F2FP.BF16.F32.PACK_AB R32, RZ, R32 ;  /* 0x00000020ff20723e */ /* 0x000fe200000010ff */
[-C--:B------:R-:W-:Y:S01]  /*3480*/  FMUL R43, R43, R0.reuse ;  /* 0x000000002b2b7220 */ /* 0x080fe20000400000 */
[----:B------:R-:W-:Y:S01]  /*3490*/  F2FP.BF16.F32.PACK_AB R33, RZ, R33 ;  /* 0x00000021ff21723e */ /* 0x000fe200000010ff */
[----:B------:R-:W-:Y:S01]  /*34a0*/  @P2 STG.E.U16 desc[UR12][R8.64+0x12], R31 ;  /* 0x0000121f08002986 */ /* 0x000fe2000c10150c */
[----:B------:R-:W-:Y:S01]  /*34b0*/  ISETP.GT.AND P3, PT, R4, 0x8, P3 ;  /* 0x000000080400780c */ /* 0x000fe20001f64270 */
[-C--:B------:R-:W-:Y:S01]  /*34c0*/  FMUL R44, R44, R0.reuse ;  /* 0x000000002c2c7220 */ /* 0x080fe20000400000 */
[----:B------:R-:W-:Y:S01]  /*34d0*/  ISETP.GT.AND P1, PT, R3, 0x18, PT ;  /* 0x000000180300780c */ /* 0x000fe20003f24270 */
[----:B------:R-:W-:Y:S01]  /*34e0*/  @P4 STG.E.U16 desc[UR12][R6.64+0x20], R32 ;  /* 0x0000202006004986 */ /* 0x000fe2000c10150c */
[C---:B------:R-:W-:Y:S01]  /*34f0*/  ISETP.GT.AND P0, PT, R4.reuse, 0x8, P0 ;  /* 0x000000080400780c */ /* 0x040fe20000704270 */
[-C--:B------:R-:W-:Y:S01]  /*3500*/  FMUL R45, R45, R0.reuse ;  /* 0x000000002d2d7220 */ /* 0x080fe20000400000 */
[----:B------:R-:W-:Y:S01]  /*3510*/  ISETP.GT.AND P2, PT, R3, 0x19, PT ;  /* 0x000000190300780c */ /* 0x000fe20003f44270 */
[----:B------:R-:W-:Y:S01]  /*3520*/  @P5 STG.E.U16 desc[UR12][R6.64+0x22], R33 ;  /* 0x0000222106005986 */ /* 0x000fe2000c10150c */
        /* <DEDUP_REMOVED lines=12> */
[----:B------:R-:W-:Y:S01]  /*35f0*/  ISETP.GT.AND P3, PT, R3, 0x20, PT ;  /* 0x000000200300780c */ /* 0x000fe20003f64270 */
[----:B------:R-:W-:Y:S01]  /*3600*/  @P0 STG.E.U16 desc[UR12][R8.64+0x22], R35 ;  /* 0x0000222308000986 */ /* 0x000fe2000c10150c */
[C---:B------:R-:W-:Y:S01]  /*3610*/  ISETP.GT.AND P1, PT, R4.reuse, 0x8, P1 ;  /* 0x000000080400780c */ /* 0x040fe20000f24270 */
[-C--:B------:R-:W-:Y:S01]  /*3620*/  FMUL R51, R51, R0.reuse ;  /* 0x0000000033337220 */ /* 0x080fe20000400000 */
[----:B------:R-:W-:Y:S01]  /*3630*/  ISETP.GT.AND P0, PT, R3, 0x21, PT ;  /* 0x000000210300780c */ /* 0x000fe20003f04270 */
[----:B------:R-:W-:Y:S01]  /*3640*/  @P4 STG.E.U16 desc[UR12][R6.64+0x30], R36 ;  /* 0x0000302406004986 */ /* 0x000fe2000c10150c */
[----:B------:R-:W-:Y:S01]  /*3650*/  ISETP.GT.AND P2, PT, R4, 0x8, P2 ;  /* 0x000000080400780c */ /* 0x000fe20001744270 */
[-C--:B------:R-:W-:Y:S01]  /*3660*/  FMUL R52, R52, R0.reuse ;  /* 0x0000000034347220 */ /* 0x080fe20000400000 */
[C---:B------:R-:W-:Y:S01]  /*3670*/  ISETP.GT.AND P4, PT, R4.reuse, RZ, P3 ;  /* 0x000000ff0400720c */ /* 0x040fe20001f84270 */
[----:B------:R-:W-:Y:S01]  /*3680*/  @P5 STG.E.U16 desc[UR12][R6.64+0x32], R37 ;  /* 0x0000322506005986 */ /* 0x000fe2000c10150c */
        /* <DEDUP_REMOVED lines=8> */
[----:B------:R-:W-:-:S02]  /*3710*/  F2FP.BF16.F32.PACK_AB R41, RZ, R41 ;  /* 0x00000029ff29723e */ /* 0x000fc400000010ff */
[C---:B------:R-:W-:Y:S01]  /*3720*/  ISETP.GT.AND P3, PT, R4.reuse, 0x8, P3 ;  /* 0x000000080400780c */ /* 0x040fe20001f64270 */
[----:B------:R-:W-:Y:S01]  /*3730*/  @P2 STG.E.U16 desc[UR12][R8.64+0x32], R39 ;  /* 0x0000322708002986 */ /* 0x000fe2000c10150c */
[----:B------:R-:W-:Y:S02]  /*3740*/  ISETP.GT.AND P0, PT, R4, 0x8, P0 ;  /* 0x000000080400780c */ /* 0x000fe40000704270 */
[----:B------:R-:W-:Y:S01]  /*3750*/  F2FP.BF16.F32.PACK_AB R42, RZ, R42 ;  /* 0x0000002aff2a723e */ /* 0x000fe200000010ff */
[----:B------:R-:W-:Y:S01]  /*3760*/  @P4 STG.E.U16 desc[UR12][R6.64+0x40], R40 ;  /* 0x0000402806004986 */ /* 0x000fe2000c10150c */
[C---:B------:R-:W-:Y:S02]  /*3770*/  ISETP.GT.AND P4, PT, R3.reuse, 0x28, PT ;  /* 0x000000280300780c */ /* 0x040fe40003f84270 */
[----:B------:R-:W-:Y:S01]  /*3780*/  F2FP.BF16.F32.PACK_AB R43, RZ, R43 ;  /* 0x0000002bff2b723e */ /* 0x000fe200000010ff */
[----:B------:R-:W-:Y:S01]  /*3790*/  @P5 STG.E.U16 desc[UR12][R6.64+0x42], R41 ;  /* 0x0000422906005986 */ /* 0x000fe2000c10150c */
[----:B------:R-:W-:-:S02]  /*37a0*/  ISETP.GT.AND P5, PT, R3, 0x29, PT ;  /* 0x000000290300780c */ /* 0x000fc40003fa4270 */
[C---:B------:R-:W-:Y:S01]  /*37b0*/  ISETP.GT.AND P1, PT, R4.reuse, RZ, P4 ;  /* 0x000000ff0400720c */ /* 0x040fe20002724270 */
[----:B------:R-:W-:Y:S01]  /*37c0*/  @P3 STG.E.U16 desc[UR12][R8.64+0x40], R42 ;  /* 0x0000402a08003986 */ /* 0x000fe2000c10150c */
[----:B------:R-:W-:Y:S02]  /*37d0*/  ISETP.GT.AND P6, PT, R4, RZ, P5 ;  /* 0x000000ff0400720c */ /* 0x000fe40002fc4270 */
[----:B------:R-:W-:Y:S01]  /*37e0*/  F2FP.BF16.F32.PACK_AB R44, RZ, R44 ;  /* 0x0000002cff2c723e */ /* 0x000fe200000010ff */
[----:B------:R-:W-:Y:S01]  /*37f0*/  @P0 STG.E.U16 desc[UR12][R8.64+0x42], R43 ;  /* 0x0000422b08000986 */ /* 0x000fe2000c10150c */
[C---:B------:R-:W-:Y:S02]  /*3800*/  ISETP.GT.AND P3, PT, R3.reuse, 0x30, PT ;  /* 0x000000300300780c */ /* 0x040fe40003f64270 */
[C---:B------:R-:W-:Y:S02]  /*3810*/  ISETP.GT.AND P2, PT, R3.reuse, 0x31, PT ;  /* 0x000000310300780c */ /* 0x040fe40003f44270 */
[----:B------:R-:W-:-:S02]  /*3820*/  ISETP.GT.AND P0, PT, R3, 0x39, PT ;  /* 0x000000390300780c */ /* 0x000fc40003f04270 */
[C---:B------:R-:W-:Y:S01]  /*3830*/  ISETP.GT.AND P4, PT, R4.reuse, 0x8, P4 ;  /* 0x000000080400780c */ /* 0x040fe20002784270 */
[----:B------:R-:W-:Y:S01]  /*3840*/  @P1 STG.E.U16 desc[UR12][R6.64+0x50], R44 ;  /* 0x0000502c06001986 */ /* 0x000fe2000c10150c */
[----:B------:R-:W-:Y:S01]  /*3850*/  ISETP.GT.AND P1, PT, R3, 0x38, PT ;  /* 0x000000380300780c */ /* 0x000fe20003f24270 */
[----:B------:R-:W-:Y:S01]  /*3860*/  @P6 IMAD.MOV.U32 R2, RZ, RZ, R6 ;  /* 0x000000ffff026224 */ /* 0x000fe200078e0006 */
[----:B------:R-:W-:Y:S01]  /*3870*/  F2FP.BF16.F32.PACK_AB R45, RZ, R45 ;  /* 0x0000002dff2d723e */ /* 0x000fe200000010ff */
[----:B------:R-:W-:Y:S01]  /*3880*/  @P6 IMAD.MOV.U32 R3, RZ, RZ, R7 ;  /* 0x000000ffff036224 */ /* 0x000fe200078e0007 */
[----:B------:R-:W-:Y:S02]  /*3890*/  F2FP.BF16.F32.PACK_AB R46, RZ, R46 ;  /* 0x0000002eff2e723e */ /* 0x000fe400000010ff */
[----:B------:R-:W-:Y:S02]  /*38a0*/  F2FP.BF16.F32.PACK_AB R47, RZ, R47 ;  /* 0x0000002fff2f723e */ /* 0x000fe400000010ff */
[----:B------:R0:W-:Y:S01]  /*38b0*/  @P6 STG.E.U16 desc[UR12][R2.64+0x52], R45 ;  /* 0x0000522d02006986 */ /* 0x0001e2000c10150c */
[----:B------:R-:W-:-:S02]  /*38c0*/  ISETP.GT.AND P6, PT, R4, 0x8, P5 ;  /* 0x000000080400780c */ /* 0x000fc40002fc4270 */
[C---:B------:R-:W-:Y:S02]  /*38d0*/  ISETP.GT.AND P5, PT, R4.reuse, RZ, P3 ;  /* 0x000000ff0400720c */ /* 0x040fe40001fa4270 */
[----:B------:R-:W-:Y:S02]  /*38e0*/  ISETP.GT.AND P3, PT, R4, 0x8, P3 ;  /* 0x000000080400780c */ /* 0x000fe40001f64270 */
[----:B------:R-:W-:Y:S02]  /*38f0*/  F2FP.BF16.F32.PACK_AB R48, RZ, R48 ;  /* 0x00000030ff30723e */ /* 0x000fe400000010ff */
[----:B------:R-:W-:Y:S02]  /*3900*/  F2FP.BF16.F32.PACK_AB R49, RZ, R49 ;  /* 0x00000031ff31723e */ /* 0x000fe400000010ff */
[----:B------:R-:W-:Y:S01]  /*3910*/  F2FP.BF16.F32.PACK_AB R50, RZ, R50 ;  /* 0x00000032ff32723e */ /* 0x000fe200000010ff */
[----:B0-----:R-:W-:Y:S01]  /*3920*/  @P4 IMAD.MOV.U32 R2, RZ, RZ, R8 ;  /* 0x000000ffff024224 */ /* 0x001fe200078e0008 */
[----:B------:R-:W-:Y:S01]  /*3930*/  F2FP.BF16.F32.PACK_AB R51, RZ, R51 ;  /* 0x00000033ff33723e */ /* 0x000fe200000010ff */
[----:B------:R-:W-:Y:S01]  /*3940*/  @P4 IMAD.MOV.U32 R3, RZ, RZ, R9 ;  /* 0x000000ffff034224 */ /* 0x000fe200078e0009 */
[----:B------:R-:W-:-:S02]  /*3950*/  F2FP.BF16.F32.PACK_AB R52, RZ, R52 ;  /* 0x00000034ff34723e */ /* 0x000fc400000010ff */
[----:B------:R-:W-:Y:S02]  /*3960*/  F2FP.BF16.F32.PACK_AB R53, RZ, R53 ;  /* 0x00000035ff35723e */ /* 0x000fe400000010ff */
[----:B------:R0:W-:Y:S01]  /*3970*/  @P4 STG.E.U16 desc[UR12][R2.64+0x50], R46 ;  /* 0x0000502e02004986 */ /* 0x0001e2000c10150c */
[C---:B------:R-:W-:Y:S02]  /*3980*/  ISETP.GT.AND P4, PT, R4.reuse, RZ, P2 ;  /* 0x000000ff0400720c */ /* 0x040fe40001784270 */
[----:B------:R-:W-:Y:S02]  /*3990*/  ISETP.GT.AND P2, PT, R4, 0x8, P2 ;  /* 0x000000080400780c */ /* 0x000fe40001744270 */
[----:B------:R-:W-:Y:S01]  /*39a0*/  F2FP.BF16.F32.PACK_AB R54, RZ, R54 ;  /* 0x00000036ff36723e */ /* 0x000fe200000010ff */
[----:B0-----:R-:W-:Y:S02]  /*39b0*/  @P6 IMAD.MOV.U32 R2, RZ, RZ, R8 ;  /* 0x000000ffff026224 */ /* 0x001fe400078e0008 */
[----:B------:R-:W-:-:S05]  /*39c0*/  @P6 IMAD.MOV.U32 R3, RZ, RZ, R9 ;  /* 0x000000ffff036224 */ /* 0x000fca00078e0009 */
[----:B------:R0:W-:Y:S01]  /*39d0*/  @P6 STG.E.U16 desc[UR12][R2.64+0x52], R47 ;  /* 0x0000522f02006986 */ /* 0x0001e2000c10150c */
[C---:B------:R-:W-:Y:S02]  /*39e0*/  ISETP.GT.AND P6, PT, R4.reuse, RZ, P0 ;  /* 0x000000ff0400720c */ /* 0x040fe400007c4270 */
[----:B------:R-:W-:Y:S01]  /*39f0*/  ISETP.GT.AND P0, PT, R4, 0x8, P0 ;  /* 0x000000080400780c */ /* 0x000fe20000704270 */
[----:B0-----:R-:W-:Y:S02]  /*3a00*/  @P5 IMAD.MOV.U32 R2, RZ, RZ, R6 ;  /* 0x000000ffff025224 */ /* 0x001fe400078e0006 */
[----:B------:R-:W-:-:S05]  /*3a10*/  @P5 IMAD.MOV.U32 R3, RZ, RZ, R7 ;  /* 0x000000ffff035224 */ /* 0x000fca00078e0007 */
[----:B------:R0:W-:Y:S01]  /*3a20*/  @P5 STG.E.U16 desc[UR12][R2.64+0x60], R48 ;  /* 0x0000603002005986 */ /* 0x0001e2000c10150c */
[C---:B------:R-:W-:Y:S02]  /*3a30*/  ISETP.GT.AND P5, PT, R4.reuse, RZ, P1 ;  /* 0x000000ff0400720c */ /* 0x040fe40000fa4270 */
[----:B------:R-:W-:Y:S01]  /*3a40*/  ISETP.GT.AND P1, PT, R4, 0x8, P1 ;  /* 0x000000080400780c */ /* 0x000fe20000f24270 */
[----:B0-----:R-:W-:Y:S02]  /*3a50*/  @P4 IMAD.MOV.U32 R2, RZ, RZ, R6 ;  /* 0x000000ffff024224 */ /* 0x001fe400078e0006 */
[----:B------:R-:W-:-:S05]  /*3a60*/  @P4 IMAD.MOV.U32 R3, RZ, RZ, R7 ;  /* 0x000000ffff034224 */ /* 0x000fca00078e0007 */
[----:B------:R0:W-:Y:S02]  /*3a70*/  @P4 STG.E.U16 desc[UR12][R2.64+0x62], R49 ;  /* 0x0000623102004986 */ /* 0x0001e4000c10150c */
        /* <DEDUP_REMOVED lines=8> */
[----:B------:R0:W-:Y:S04]  /*3b00*/  @P5 STG.E.U16 desc[UR12][R2.64+0x70], R52 ;  /* 0x0000703402005986 */ /* 0x0001e8000c10150c */
[----:B------:R1:W-:Y:S01]  /*3b10*/  @P6 STG.E.U16 desc[UR12][R6.64+0x72], R53 ;  /* 0x0000723506006986 */ /* 0x0003e2000c10150c */
[----:B0-----:R-:W-:Y:S02]  /*3b20*/  @P1 IMAD.MOV.U32 R2, RZ, RZ, R8 ;  /* 0x000000ffff021224 */ /* 0x001fe400078e0008 */
[----:B------:R-:W-:-:S05]  /*3b30*/  @P1 IMAD.MOV.U32 R3, RZ, RZ, R9 ;  /* 0x000000ffff031224 */ /* 0x000fca00078e0009 */
[----:B------:R1:W-:Y:S01]  /*3b40*/  @P1 STG.E.U16 desc[UR12][R2.64+0x70], R54 ;  /* 0x0000703602001986 */ /* 0x0003e2000c10150c */
[----:B------:R-:W-:Y:S05]  /*3b50*/  @!P0 EXIT ;  /* 0x000000000000894d */ /* 0x000fea0003800000 */
[----:B------:R-:W-:-:S05]  /*3b60*/  F2FP.BF16.F32.PACK_AB R0, RZ, R0 ;  /* 0x00000000ff00723e */ /* 0x000fca00000010ff */
[----:B------:R-:W-:Y:S01]  /*3b70*/  STG.E.U16 desc[UR12][R8.64+0x72], R0 ;  /* 0x0000720008007986 */ /* 0x000fe2000c10150c */
[----:B------:R-:W-:Y:S05]  /*3b80*/  EXIT ;  /* 0x000000000000794d */ /* 0x000fea0003800000 */
.L_x_14:
[----:B------:R-:W-:-:S13]  /*3b90*/  ISETP.NE.AND P0, PT, R14, RZ, PT ;  /* 0x000000ff0e00720c */ /* 0x000fda0003f05270 */
[----:B------:R-:W-:Y:S05]  /*3ba0*/  @P0 EXIT ;  /* 0x000000000000094d */ /* 0x000fea0003800000 */
[----:B------:R-:W-:Y:S01]  /*3bb0*/  ELECT P0, URZ, PT ;  /* 0x00000000003f782f */ /* 0x000fe20003800000 */
[----:B------:R-:W-:-:S12]  /*3bc0*/  BSSY B0, `(.L_x_89) ;  /* 0x0000086000007945 */ /* 0x000fd80003800000 */
[----:B------:R-:W-:Y:S05]  /*3bd0*/  @!P0 BRA `(.L_x_90) ;  /* 0x0000000800108947 */ /* 0x000fea0003800000 */
[----:B------:R-:W-:-:S13]  /*3be0*/  ISETP.GE.AND P0, PT, R6, 0x1, PT ;  /* 0x000000010600780c */ /* 0x000fda0003f06270 */
[----:B------:R-:W-:Y:S05]  /*3bf0*/  @!P0 BRA `(.L_x_90) ;  /* 0x0000000800088947 */ /* 0x000fea0003800000 */
[----:B---3-5:R-:W2:Y:S01]  /*3c00*/  S2R R2, SR_CgaCtaId ;  /* 0x0000000000027919 */ /* 0x028ea20000008800 */
[----:B------:R-:W-:Y:S01]  /*3c10*/  IMAD.SHL.U32 R21, R7, 0x40, RZ ;  /* 0x0000004007157824 */ /* 0x000fe200078e00ff */
[----:B------:R-:W-:Y:S01]  /*3c20*/  ULDC UR4, c[0x0][0x384] ;  /* 0x0000e10000047ab9 */ /* 0x000fe20000000800 */
[----:B------:R-:W-:Y:S01]  /*3c30*/  LOP3.LUT P0, RZ, R8, 0x1f, RZ, 0xc0, !PT ;  /* 0x0000001f08ff7812 */ /* 0x000fe2000780c0ff */
[----:B------:R-:W-:Y:S01]  /*3c40*/  ULDC UR5, c[0x0][0x388] ;  /* 0x0000e20000057ab9 */ /* 0x000fe20000000800 */
[C---:B------:R-:W-:Y:S01]  /*3c50*/  ISETP.NE.AND P1, PT, R9.reuse, RZ, PT ;  /* 0x000000ff0900720c */ /* 0x040fe20003f25270 */
[----:B------:R-:W-:Y:S01]  /*3c60*/  VIADD R24, R6, 0x1 ;  /* 0x0000000106187836 */ /* 0x000fe20000000000 */
[----:B------:R-:W-:Y:S01]  /*3c70*/  ISETP.NE.OR P0, PT, R9, RZ, !P0 ;  /* 0x000000ff0900720c */ /* 0x000fe20004705670 */
[----:B------:R-:W-:Y:S01]  /*3c80*/  IMAD.MOV.U32 R7, RZ, RZ, 0x1 ;  /* 0x00000001ff077424 */ /* 0x000fe200078e00ff */
[----:B------:R-:W-:Y:S01]  /*3c90*/  LOP3.LUT R23, R3, 0x2, RZ, 0xfc, !PT ;  /* 0x0000000203177812 */ /* 0x000fe200078efcff */
[----:B------:R-:W-:Y:S01]  /*3ca0*/  IMAD.MOV.U32 R11, RZ, RZ, RZ ;  /* 0x000000ffff0b7224 */ /* 0x000fe200078e00ff */
[----:B01----:R-:W-:-:S02]  /*3cb0*/  CS2R R12, SRZ ;  /* 0x00000000000c7805 */ /* 0x003fc4000001ff00 */
[----:B------:R-:W-:Y:S01]  /*3cc0*/  CS2R R14, SRZ ;  /* 0x00000000000e7805 */ /* 0x000fe2000001ff00 */
[----:B--2---:R-:W-:-:S05]  /*3cd0*/  IMAD.SHL.U32 R0, R2, 0x20, RZ ;  /* 0x0000002002007824 */ /* 0x004fca00078e00ff */
[----:B------:R-:W-:Y:S01]  /*3ce0*/  LOP3.LUT R5, R0, 0x20, RZ, 0xc0, !PT ;  /* 0x0000002000057812 */ /* 0x000fe200078ec0ff */
[----:B------:R-:W-:Y:S02]  /*3cf0*/  IMAD.SHL.U32 R0, R2, 0x800, RZ ;  /* 0x0000080002007824 */ /* 0x000fe400078e00ff */
[----:B------:R-:W-:-:S03]  /*3d00*/  IMAD.HI.U32 R2, R21, UR4, RZ ;  /* 0x0000000415027c27 */ /* 0x000fc6000f8e00ff */
[----:B------:R-:W-:Y:S01]  /*3d10*/  LOP3.LUT R0, R0, 0x800, RZ, 0xc0, !PT ;  /* 0x0000080000007812 */ /* 0x000fe200078ec0ff */
[----:B------:R-:W-:Y:S01]  /*3d20*/  IMAD R10, R10, 0x40, R5 ;  /* 0x000000400a0a7824 */ /* 0x000fe200078e0205 */
[----:B------:R-:W-:-:S07]  /*3d30*/  SHF.R.U32.HI R2, RZ, UR5, R2 ;  /* 0x00000005ff027c19 */ /* 0x000fce0008011602 */
.L_x_94:
[----:B------:R-:W0:Y:S01]  /*3d40*/  S2R R5, SR_CgaCtaId ;  /* 0x0000000000057919 */ /* 0x000e220000008800 */
[----:B------:R-:W-:-:S04]  /*3d50*/  MOV R4, 0x400 ;  /* 0x0000040000047802 */ /* 0x000fc80000000f00 */
[----:B0-----:R-:W-:Y:S02]  /*3d60*/  LEA R17, R5, R4, 0x18 ;  /* 0x0000000405117211 */ /* 0x001fe400078ec0ff */
[----:B------:R-:W-:-:S03]  /*3d70*/  SHF.L.U32 R4, R7, 0x1f, RZ ;  /* 0x0000001f07047819 */ /* 0x000fc600000006ff */
[----:B------:R-:W-:-:S07]  /*3d80*/  IMAD R9, R11, 0x8, R17 ;  /* 0x000000080b097824 */ /* 0x000fce00078e0211 */
.L_x_91:
[----:B0-----:R0:W1:Y:S02]  /*3d90*/  SYNCS.PHASECHK.TRANS64.TRYWAIT P2, [R9+URZ+0x38070], R4 ;  /* 0x03807004090075a7 */ /* 0x001064000804017f */
[----:B-1----:R-:W-:Y:S05]  /*3da0*/  @!P2 NANOSLEEP.SYNCS 0x989680 ;  /* 0x009896800000a95d */ /* 0x002fea0003900000 */
[----:B------:R-:W1:Y:S02]  /*3db0*/  @!P2 SYNCS.PHASECHK.TRANS64 P2, [R9+URZ+0x38070], R4 ;  /* 0x038070040900a5a7 */ /* 0x000e64000804007f */
[----:B-1----:R-:W-:Y:S05]  /*3dc0*/  @!P2 BRA `(.L_x_91) ;  /* 0xfffffffc00f0a947 */ /* 0x002fea000383ffff */
[----:B0-----:R-:W0:Y:S02]  /*3dd0*/  @!P1 LDC R4, c[0x0][0x580] ;  /* 0x00016000ff049b82 */ /* 0x001e240000000800 */
[----:B0-----:R0:W-:Y:S02]  /*3de0*/  @!P1 SYNCS.ARRIVE.TRANS64 RZ, [R9+URZ+0x38000], R4 ;  /* 0x0380000409ff99a7 */ /* 0x0011e4000800003f */
[----:B0-----:R-:W-:-:S04]  /*3df0*/  PRMT R4, R23, 0x9910, RZ ;  /* 0x0000991017047816 */ /* 0x001fc800000000ff */
[----:B------:R-:W-:-:S13]  /*3e00*/  ISETP.NE.AND P2, PT, R4, 0x2, PT ;  /* 0x000000020400780c */ /* 0x000fda0003f45270 */
[----:B------:R-:W-:Y:S05]  /*3e10*/  @P2 BRA `(.L_x_92) ;  /* 0x0000000000042947 */ /* 0x000fea0003800000 */
[----:B------:R-:W-:Y:S01]  /*3e20*/  BPT.TRAP 0x1 ;  /* 0x000000040000795c */ /* 0x000fe20000300000 */
.L_x_92:
[----:B------:R-:W-:Y:S05]  /*3e30*/  @P0 BRA `(.L_x_93) ;  /* 0x0000000000040947 */ /* 0x000fea0003800000 */
[----:B------:R-:W-:Y:S01]  /*3e40*/  BPT.TRAP 0x1 ;  /* 0x000000040000795c */ /* 0x000fe20000300000 */
.L_x_93:
[----:B------:R-:W0:Y:S01]  /*3e50*/  LDC R16, c[0x0][0x380] ;  /* 0x0000e000ff107b82 */ /* 0x000e220000000800 */
[----:B------:R-:W-:Y:S01]  /*3e60*/  R2UR UR4, R2 ;  /* 0x00000000020472ca */ /* 0x000fe200000e0000 */
[----:B------:R-:W-:Y:S01]  /*3e70*/  ULDC UR24, c[0x0][0x38c] ;  /* 0x0000e30000187ab9 */ /* 0x000fe20000000800 */
[----:B------:R-:W-:Y:S01]  /*3e80*/  R2UR UR13, R21 ;  /* 0x00000000150d72ca */ /* 0x000fe200000e0000 */
[----:B------:R-:W-:Y:S01]  /*3e90*/  UISETP.NE.AND UP0, UPT, UR24, 0x1, UPT ;  /* 0x000000011800788c */ /* 0x000fe2000bf05270 */
[----:B------:R-:W-:Y:S01]  /*3ea0*/  R2UR UR17, R9 ;  /* 0x00000000091172ca */ /* 0x000fe200000e0000 */
[----:B------:R-:W-:Y:S01]  /*3eb0*/  ULDC UR12, c[0x0][0x3ec] ;  /* 0x0000fb00000c7ab9 */ /* 0x000fe20000000800 */
[C---:B------:R-:W-:Y:S01]  /*3ec0*/  R2UR UR18, R14.reuse ;  /* 0x000000000e1272ca */ /* 0x040fe200000e0000 */
[----:B------:R-:W1:Y:S01]  /*3ed0*/  LDC.64 R18, c[0x0][0x3f8] ;  /* 0x0000fe00ff127b82 */ /* 0x000e620000000a00 */
[----:B------:R-:W-:Y:S01]  /*3ee0*/  VIADD R14, R14, 0x1 ;  /* 0x000000010e0e7836 */ /* 0x000fe20000000000 */
[----:B------:R-:W-:Y:S01]  /*3ef0*/  R2UR UR10, R17 ;  /* 0x00000000110a72ca */ /* 0x000fe200000e0000 */
[----:B------:R-:W-:Y:S01]  /*3f00*/  VIADD R24, R24, 0xffffffff ;  /* 0xffffffff18187836 */ /* 0x000fe20000000000 */
[----:B------:R-:W-:Y:S01]  /*3f10*/  R2UR UR16, R11 ;  /* 0x000000000b1072ca */ /* 0x000fe200000e0000 */
[----:B------:R-:W-:Y:S01]  /*3f20*/  ULDC.64 UR28, c[0x0][0x198] ;  /* 0x00006600001c7ab9 */ /* 0x000fe20000000a00 */
[----:B------:R-:W-:Y:S01]  /*3f30*/  ULDC.64 UR20, c[0x0][0x3f0] ;  /* 0x0000fc0000147ab9 */ /* 0x000fe20000000a00 */
[----:B------:R-:W-:Y:S01]  /*3f40*/  @UP0 ULDC.64 UR8, c[0x0][0x390] ;  /* 0x0000e40000080ab9 */ /* 0x000fe20000000a00 */
[----:B------:R-:W1:Y:S01]  /*3f50*/  LDC.64 R4, c[0x0][0x3d0] ;  /* 0x0000f400ff047b82 */ /* 0x000e620000000a00 */
[----:B------:R-:W-:Y:S01]  /*3f60*/  ISETP.GT.AND P6, PT, R24, 0x1, PT ;  /* 0x000000011800780c */ /* 0x000fe20003fc4270 */
[----:B------:R-:W-:-:S02]  /*3f70*/  UIADD3 UR17, UR17, 0x38000, URZ ;  /* 0x0003800011117890 */ /* 0x000fc4000fffe03f */
[----:B------:R-:W-:Y:S01]  /*3f80*/  USHF.L.U32 UR18, UR18, 0x6, URZ ;  /* 0x0000000612127899 */ /* 0x000fe2000800063f */
[----:B------:R-:W-:Y:S01]  /*3f90*/  UMOV UR31, 0x30000 ;  /* 0x00030000001f7882 */ /* 0x000fe20000000000 */
[----:B------:R-:W-:Y:S01]  /*3fa0*/  UMOV UR26, 0x0 ;  /* 0x00000000001a7882 */ /* 0x000fe20000000000 */
[----:B0-----:R-:W-:Y:S01]  /*3fb0*/  ISETP.NE.AND P2, PT, R16, 0x1, PT ;  /* 0x000000011000780c */ /* 0x001fe20003f45270 */
[----:B------:R-:W0:Y:S01]  /*3fc0*/  LDC R20, c[0x0][0x400] ;  /* 0x00010000ff147b82 */ /* 0x000e220000000800 */
[----:B------:R-:W-:Y:S01]  /*3fd0*/  ULEA UR16, UR16, UR10, 0xd ;  /* 0x0000000a10107291 */ /* 0x000fe2000f8e683f */
[----:B------:R-:W-:-:S10]  /*3fe0*/  UMOV UR27, 0x10000000 ;  /* 0x10000000001b7882 */ /* 0x000fd40000000000 */
[----:B------:R-:W-:Y:S01]  /*3ff0*/  @P2 IMAD.U32 R8, RZ, RZ, UR4 ;  /* 0x00000004ff082e24 */ /* 0x000fe2000f8e00ff */
[----:B------:R-:W-:-:S04]  /*4000*/  ULDC.64 UR4, c[0x0][0x3c8] ;  /* 0x0000f20000047ab9 */ /* 0x000fc80000000a00 */
[----:B------:R-:W-:Y:S01]  /*4010*/  @P2 R2UR UR13, R8 ;  /* 0x00000000080d22ca */ /* 0x000fe200000e0000 */
[C---:B------:R-:W-:Y:S01]  /*4020*/  IMAD R8, R11.reuse, 0x1000, R0 ;  /* 0x000010000b087824 */ /* 0x040fe200078e0200 */
[----:B------:R-:W-:Y:S01]  /*4030*/  ISETP.NE.AND P2, PT, R14, UR15, PT ;  /* 0x0000000f0e007c0c */ /* 0x000fe2000bf45270 */
[----:B------:R-:W-:Y:S02]  /*4040*/  VIADD R11, R11, 0x1 ;  /* 0x000000010b0b7836 */ /* 0x000fe40000000000 */
[----:B------:R-:W-:Y:S01]  /*4050*/  IMAD R22, R8, 0x2, R17 ;  /* 0x0000000208167824 */ /* 0x000fe200078e0211 */
[----:B------:R-:W-:Y:S01]  /*4060*/  SEL R14, R14, RZ, P2 ;  /* 0x000000ff0e0e7207 */ /* 0x000fe20001000000 */
[----:B------:R-:W2:Y:S01]  /*4070*/  LDC.64 R8, c[0x0][0x3e0] ;  /* 0x0000f800ff087b82 */ /* 0x000ea20000000a00 */
[----:B-1----:R-:W-:Y:S01]  /*4080*/  IMAD R17, R13, R4, R19 ;  /* 0x000000040d117224 */ /* 0x002fe200078e0213 */
[----:B------:R-:W-:Y:S01]  /*4090*/  ISETP.NE.AND P5, PT, R11, 0xe, PT ;  /* 0x0000000e0b00780c */ /* 0x000fe20003fa5270 */
[----:B------:R-:W-:Y:S01]  /*40a0*/  IMAD R4, R15, UR5, R18 ;  /* 0x000000050f047c24 */ /* 0x000fe2000f8e0212 */
[----:B------:R-:W-:Y:S01]  /*40b0*/  ULDC UR5, c[0x0][0x398] ;  /* 0x0000e60000057ab9 */ /* 0x000fe20000000800 */
[----:B0-----:R-:W-:Y:S01]  /*40c0*/  IMAD R5, R12, R5, R20 ;  /* 0x000000050c057224 */ /* 0x001fe200078e0214 */
[----:B------:R-:W-:Y:S01]  /*40d0*/  UIMAD.WIDE.U32 UR6, UR13, UR8, URZ ;  /* 0x000000080d0672a5 */ /* 0x000fe2000f8e003f */
[----:B------:R-:W-:Y:S01]  /*40e0*/  IMAD.U32 R4, R17, 0x20, R4 ;  /* 0x0000002011047824 */ /* 0x000fe200078e0004 */
[----:B------:R-:W-:Y:S01]  /*40f0*/  UIADD3 UR6, -UR13, URZ, URZ ;  /* 0x0000003f0d067290 */ /* 0x000fe2000fffe13f */
[----:B------:R-:W-:Y:S01]  /*4100*/  VIADD R17, R15, 0x1 ;  /* 0x000000010f117836 */ /* 0x000fe20000000000 */
[----:B------:R-:W-:Y:S01]  /*4110*/  UMOV UR14, UR13 ;  /* 0x0000000d000e7c82 */ /* 0x000fe20008000000 */
[----:B------:R-:W-:Y:S01]  /*4120*/  @UP0 USHF.R.U32.HI UR14, URZ, UR9, UR7 ;  /* 0x000000093f0e0299 */ /* 0x000fe20008011607 */
[----:B------:R-:W-:Y:S01]  /*4130*/  @P2 IMAD.MOV R17, RZ, RZ, R15 ;  /* 0x000000ffff112224 */ /* 0x000fe200078e020f */
[----:B------:R-:W-:Y:S01]  /*4140*/  UISETP.NE.AND UP0, UPT, UR5, 0x1, UPT ;  /* 0x000000010500788c */ /* 0x000fe2000bf05270 */
[----:B------:R-:W-:Y:S01]  /*4150*/  IMAD R16, R16, UR6, R21 ;  /* 0x0000000610107c24 */ /* 0x000fe2000f8e0215 */
[----:B------:R-:W-:Y:S01]  /*4160*/  ULDC.64 UR8, c[0x0][0x3c0] ;  /* 0x0000f00000087ab9 */ /* 0x000fe20000000a00 */
[----:B------:R-:W-:Y:S01]  /*4170*/  IMAD.U32 R4, R5, 0x400, R4 ;  /* 0x0000040005047824 */ /* 0x000fe200078e0004 */
[----:B------:R-:W-:Y:S01]  /*4180*/  R2UR UR23, R22 ;  /* 0x00000000161772ca */ /* 0x000fe200000e0000 */
[----:B------:R-:W-:Y:S01]  /*4190*/  UMOV UR22, UR14 ;  /* 0x0000000e00167c82 */ /* 0x000fe20008000000 */
[----:B------:R-:W-:Y:S01]  /*41a0*/  R2UR UR19, R16 ;  /* 0x00000000101372ca */ /* 0x000fe200000e0000 */
[----:B------:R-:W-:Y:S01]  /*41b0*/  UIADD3 UR7, -UR14, URZ, URZ ;  /* 0x0000003f0e077290 */ /* 0x000fe2000fffe13f */
[----:B------:R-:W-:Y:S01]  /*41c0*/  R2UR UR25, R4 ;  /* 0x00000000041972ca */ /* 0x000fe200000e0000 */
[----:B------:R-:W-:Y:S01]  /*41d0*/  VIADD R4, R13, 0x1 ;  /* 0x000000010d047836 */ /* 0x000fe20000000000 */
[----:B------:R-:W-:Y:S01]  /*41e0*/  UIADD3 UR6, UP1, UR28, 0xf0, URZ ;  /* 0x000000f01c067890 */ /* 0x000fe2000ff3e03f */
[----:B--2---:R-:W-:Y:S01]  /*41f0*/  ISETP.NE.AND P3, PT, R17, R8, PT ;  /* 0x000000081100720c */ /* 0x004fe20003f65270 */
[----:B------:R-:W-:Y:S01]  /*4200*/  @UP0 ULDC UR10, c[0x0][0x39c] ;  /* 0x0000e700000a0ab9 */ /* 0x000fe20000000800 */
[----:B------:R-:W-:Y:S01]  /*4210*/  @UP0 ULDC UR30, c[0x0][0x3a0] ;  /* 0x0000e800001e0ab9 */ /* 0x000fe20000000800 */
[----:B------:R-:W-:Y:S01]  /*4220*/  UIMAD.WIDE.U32 UR10, UR14, UR10, URZ ;  /* 0x0000000a0e0a72a5 */ /* 0x000fe2000f8e003f */
[----:B------:R-:W-:Y:S01]  /*4230*/  VIADD R5, R12, 0x1 ;  /* 0x000000010c057836 */ /* 0x000fe20000000000 */
[----:B------:R-:W-:Y:S01]  /*4240*/  UIMAD UR7, UR24, UR7, UR13 ;  /* 0x00000007180772a4 */ /* 0x000fe2000f8e020d */
[----:B------:R-:W-:Y:S01]  /*4250*/  R2UR UR13, R13 ;  /* 0x000000000d0d72ca */ /* 0x000fe200000e0000 */
[----:B------:R-:W-:Y:S01]  /*4260*/  @UP0 USHF.R.U32.HI UR22, URZ, UR30, UR11 ;  /* 0x0000001e3f160299 */ /* 0x000fe2000801160b */
[----:B------:R-:W-:Y:S01]  /*4270*/  SEL R8, RZ, 0x1, P5 ;  /* 0x00000001ff087807 */ /* 0x000fe20002800000 */
[----:B------:R-:W-:Y:S01]  /*4280*/  UIMAD UR19, UR19, UR8, UR12 ;  /* 0x00000008131372a4 */ /* 0x000fe2000f8e020c */
[----:B------:R-:W-:Y:S01]  /*4290*/  R2UR UR12, R15 ;  /* 0x000000000f0c72ca */ /* 0x000fe200000e0000 */
[----:B------:R-:W-:Y:S01]  /*42a0*/  UIADD3 UR8, -UR22, URZ, URZ ;  /* 0x0000003f16087290 */ /* 0x000fe2000fffe13f */
[----:B------:R-:W-:Y:S01]  /*42b0*/  R2UR UR11, R10 ;  /* 0x000000000a0b72ca */ /* 0x000fe200000e0000 */
[----:B------:R-:W-:Y:S01]  /*42c0*/  @P3 IMAD.MOV R4, RZ, RZ, R13 ;  /* 0x000000ffff043224 */ /* 0x000fe200078e020d */
[----:B------:R-:W-:Y:S01]  /*42d0*/  UIADD3 UR28, UP2, UR28, 0x270, URZ ;  /* 0x000002701c1c7890 */ /* 0x000fe2000ff5e03f */
[----:B------:R-:W-:Y:S01]  /*42e0*/  LOP3.LUT R7, R7, R8, RZ, 0x3c, !PT ;  /* 0x0000000807077212 */ /* 0x000fe200078e3cff */
[----:B------:R-:W-:Y:S01]  /*42f0*/  UIMAD UR5, UR5, UR8, UR14 ;  /* 0x00000008050572a4 */ /* 0x000fe2000f8e020e */
[----:B------:R-:W-:Y:S01]  /*4300*/  R2UR UR14, R12 ;  /* 0x000000000c0e72ca */ /* 0x000fe200000e0000 */
[----:B------:R-:W-:Y:S01]  /*4310*/  UIMAD UR20, UR7, UR9, UR20 ;  /* 0x00000009071472a4 */ /* 0x000fe2000f8e0214 */
[C---:B------:R-:W-:Y:S01]  /*4320*/  ISETP.NE.AND P4, PT, R4.reuse, R9, PT ;  /* 0x000000090400720c */ /* 0x040fe20003f85270 */
[----:B------:R-:W-:Y:S01]  /*4330*/  UIMAD UR21, UR5, UR4, UR21 ;  /* 0x00000004051572a4 */ /* 0x000fe2000f8e0215 */
[----:B------:R-:W-:Y:S01]  /*4340*/  SEL R11, R11, RZ, P5 ;  /* 0x000000ff0b0b7207 */ /* 0x000fe20002800000 */
[----:B------:R-:W-:Y:S01]  /*4350*/  UIADD3.X UR7, URZ, UR29, URZ, UP1, !UPT ;  /* 0x0000001d3f077290 */ /* 0x000fe20008ffe43f */
[----:B------:R-:W-:Y:S01]  /*4360*/  SEL R15, R17, RZ, P3 ;  /* 0x000000ff110f7207 */ /* 0x000fe20001800000 */
[----:B------:R-:W-:Y:S01]  /*4370*/  UPRMT UR4, UR25, 0x5410, URZ ;  /* 0x0000541019047896 */ /* 0x000fe2000800003f */
[----:B------:R-:W-:Y:S01]  /*4380*/  SEL R13, R4, RZ, P4 ;  /* 0x000000ff040d7207 */ /* 0x000fe20002000000 */
[----:B------:R-:W-:-:S02]  /*4390*/  UIADD3 UR8, UR23, 0x1c000, URZ ;  /* 0x0001c00017087890 */ /* 0x000fc4000fffe03f */
[----:B------:R-:W-:Y:S01]  /*43a0*/  UIADD3.X UR29, URZ, UR29, URZ, UP2, !UPT ;  /* 0x0000001d3f1d7290 */ /* 0x000fe200097fe43f */
[----:B------:R-:W-:Y:S01]  /*43b0*/  UMOV UR9, UR17 ;  /* 0x0000001100097c82 */ /* 0x000fe20008000000 */
[----:B------:R-:W-:Y:S02]  /*43c0*/  UMOV UR10, UR18 ;  /* 0x00000012000a7c82 */ /* 0x000fe40008000000 */
[----:B------:R-:W-:Y:S01]  /*43d0*/  @P4 IMAD.MOV R5, RZ, RZ, R12 ;  /* 0x000000ffff054224 */ /* 0x000fe200078e020c */
[----:B------:R4:W-:Y:S03]  /*43e0*/  UTMALDG.5D.IM2COL [UR16], [UR6], UR4 ;  /* 0x00000010060073b4 */ /* 0x0009e60008060004 */
[----:B------:R-:W-:Y:S01]  /*43f0*/  IMAD.MOV.U32 R12, RZ, RZ, R5 ;  /* 0x000000ffff0c7224 */ /* 0x000fe200078e0005 */
[----:B------:R4:W-:Y:S02]  /*4400*/  UTMALDG.5D.MULTICAST [UR8], [UR28], UR31, desc[UR26] ;  /* 0x00001a081c0073b4 */ /* 0x0009e4000802181f */
[----:B----4-:R-:W-:Y:S05]  /*4410*/  @P6 BRA `(.L_x_94) ;  /* 0xfffffff800486947 */ /* 0x010fea000383ffff */
.L_x_90:
[----:B------:R-:W-:Y:S05]  /*4420*/  BSYNC B0 ;  /* 0x0000000000007941 */ /* 0x000fea0003800000 */
.L_x_89:
[----:B------:R-:W-:Y:S01]  /*4430*/  ISETP.GE.U32.AND P0, PT, R6, 0xe, PT ;  /* 0x0000000e0600780c */ /* 0x000fe20003f06070 */
[----:B------:R-:W-:-:S12]  /*4440*/  IMAD.MOV.U32 R4, RZ, RZ, 0x1 ;  /* 0x00000001ff047424 */ /* 0x000fd800078e00ff */
[----:B------:R-:W-:Y:S05]  /*4450*/  @!P0 BRA `(.L_x_95) ;  /* 0x00000000001c8947 */ /* 0x000fea0003800000 */
[----:B------:R-:W-:-:S05]  /*4460*/  SHF.R.U32.HI R4, RZ, 0x1, R6 ;  /* 0x00000001ff047819 */ /* 0x000fca0000011606 */
[----:B------:R-:W-:-:S05]  /*4470*/  IMAD.WIDE.U32 R4, R4, -0x6db6db6d, RZ ;  /* 0x9249249304047825 */ /* 0x000fca00078e00ff */
[----:B--2--5:R-:W-:-:S04]  /*4480*/  SHF.R.U32.HI R0, RZ, 0x2, R5 ;  /* 0x00000002ff007819 */ /* 0x024fc80000011605 */
[----:B------:R-:W-:-:S04]  /*4490*/  LOP3.LUT R0, R0, 0x1, RZ, 0xc0, !PT ;  /* 0x0000000100007812 */ /* 0x000fc800078ec0ff */
[----:B------:R-:W-:-:S04]  /*44a0*/  ISETP.NE.U32.AND P0, PT, R0, 0x1, PT ;  /* 0x000000010000780c */ /* 0x000fc80003f05070 */
[----:B------:R-:W-:-:S04]  /*44b0*/  ISETP.NE.U32.AND.EX P0, PT, RZ, RZ, PT, P0 ;  /* 0x000000ffff00720c */ /* 0x000fc80003f05100 */
[----:B------:R-:W-:-:S09]  /*44c0*/  SEL R4, RZ, 0x1, !P0 ;  /* 0x00000001ff047807 */ /* 0x000fd20004000000 */
.L_x_95:
[----:B------:R-:W-:Y:S05]  /*44d0*/  WARPSYNC.ALL ;  /* 0x0000000000007948 */ /* 0x000fea0003800000 */
[----:B------:R-:W-:-:S13]  /*44e0*/  ELECT P0, URZ, PT ;  /* 0x00000000003f782f */ /* 0x000fda0003800000 */
[----:B------:R-:W-:Y:S05]  /*44f0*/  @!P0 EXIT ;  /* 0x000000000000894d */ /* 0x000fea0003800000 */
[----:B------:R-:W-:-:S04]  /*4500*/  LOP3.LUT R3, R3, 0x2, RZ, 0xfc, !PT ;  /* 0x0000000203037812 */ /* 0x000fc800078efcff */
[----:B------:R-:W-:-:S13]  /*4510*/  ISETP.NE.AND P0, PT, R3, 0x3, PT ;  /* 0x000000030300780c */ /* 0x000fda0003f05270 */
[----:B------:R-:W-:Y:S05]  /*4520*/  @!P0 BRA `(.L_x_96) ;  /* 0x0000000000048947 */ /* 0x000fea0003800000 */
[----:B------:R-:W-:Y:S01]  /*4530*/  BPT.TRAP 0x1 ;  /* 0x000000040000795c */ /* 0x000fe20000300000 */
.L_x_96:
[----:B------:R-:W4:Y:S01]  /*4540*/  S2R R5, SR_CgaCtaId ;  /* 0x0000000000057919 */ /* 0x000f220000008800 */
[----:B---3-5:R-:W-:Y:S02]  /*4550*/  SHF.R.U32.HI R2, RZ, 0x1, R6 ;  /* 0x00000001ff027819 */ /* 0x028fe40000011606 */
[----:B--2---:R-:W-:-:S03]  /*4560*/  MOV R0, 0x400 ;  /* 0x0000040000007802 */ /* 0x004fc60000000f00 */
[----:B------:R-:W-:-:S05]  /*4570*/  IMAD.WIDE.U32 R2, R2, -0x6db6db6d, RZ ;  /* 0x9249249302027825 */ /* 0x000fca00078e00ff */
[----:B------:R-:W-:-:S05]  /*4580*/  SHF.R.U32.HI R3, RZ, 0x2, R3 ;  /* 0x00000002ff037819 */ /* 0x000fca0000011603 */
[----:B------:R-:W-:Y:S01]  /*4590*/  IMAD R3, R3, -0xe, R6 ;  /* 0xfffffff203037824 */ /* 0x000fe200078e0206 */
[----:B----4-:R-:W-:Y:S02]  /*45a0*/  LEA R0, R5, R0, 0x18 ;  /* 0x0000000005007211 */ /* 0x010fe400078ec0ff */
[----:B------:R-:W-:-:S03]  /*45b0*/  SHF.L.U32 R5, R4, 0x1f, RZ ;  /* 0x0000001f04057819 */ /* 0x000fc600000006ff */
[----:B------:R-:W-:-:S04]  /*45c0*/  VIADD R0, R0, 0x38070 ;  /* 0x0003807000007836 */ /* 0x000fc80000000000 */
[----:B------:R-:W-:-:S07]  /*45d0*/  IMAD R2, R3, 0x8, R0 ;  /* 0x0000000803027824 */ /* 0x000fce00078e0200 */
.L_x_97:
[----:B--2---:R2:W3:Y:S02]  /*45e0*/  SYNCS.PHASECHK.TRANS64.TRYWAIT P0, [R2+URZ], R5 ;  /* 0x00000005020075a7 */ /* 0x0044e4000800017f */
[----:B---3--:R-:W-:Y:S05]  /*45f0*/  @!P0 NANOSLEEP.SYNCS 0x989680 ;  /* 0x009896800000895d */ /* 0x008fea0003900000 */
[----:B------:R-:W3:Y:S02]  /*4600*/  @!P0 SYNCS.PHASECHK.TRANS64 P0, [R2+URZ], R5 ;  /* 0x00000005020085a7 */ /* 0x000ee4000800007f */
[----:B---3--:R-:W-:Y:S05]  /*4610*/  @!P0 BRA `(.L_x_97) ;  /* 0xfffffffc00f08947 */ /* 0x008fea000383ffff */
[----:B------:R-:W-:-:S05]  /*4620*/  VIADD R3, R3, 0x1 ;  /* 0x0000000103037836 */ /* 0x000fca0000000000 */
[----:B------:R-:W-:-:S04]  /*4630*/  ISETP.NE.AND P0, PT, R3, 0xe, PT ;  /* 0x0000000e0300780c */ /* 0x000fc80003f05270 */
[----:B--2---:R-:W-:Y:S02]  /*4640*/  SEL R5, RZ, 0x1, P0 ;  /* 0x00000001ff057807 */ /* 0x004fe40000000000 */
[----:B------:R-:W-:Y:S02]  /*4650*/  SEL R3, R3, RZ, P0 ;  /* 0x000000ff03037207 */ /* 0x000fe40000000000 */
[----:B------:R-:W-:-:S03]  /*4660*/  LOP3.LUT R7, R4, R5, RZ, 0x3c, !PT ;  /* 0x0000000504077212 */ /* 0x000fc600078e3cff */
[----:B------:R-:W-:Y:S01]  /*4670*/  IMAD R2, R3, 0x8, R0 ;  /* 0x0000000803027824 */ /* 0x000fe200078e0200 */
[----:B------:R-:W-:-:S07]  /*4680*/  SHF.L.U32 R5, R7, 0x1f, RZ ;  /* 0x0000001f07057819 */ /* 0x000fce00000006ff */
.L_x_98:
        /* <DEDUP_REMOVED lines=11> */
.L_x_99:
        /* <DEDUP_REMOVED lines=11> */
.L_x_100:
        /* <DEDUP_REMOVED lines=11> */
.L_x_101:
        /* <DEDUP_REMOVED lines=11> */
.L_x_102:
        /* <DEDUP_REMOVED lines=11> */
.L_x_103:
        /* <DEDUP_REMOVED lines=11> */
.L_x_104:
        /* <DEDUP_REMOVED lines=11> */
.L_x_105:
        /* <DEDUP_REMOVED lines=11> */
.L_x_106:
        /* <DEDUP_REMOVED lines=11> */
.L_x_107:
        /* <DEDUP_REMOVED lines=11> */
.L_x_108:
        /* <DEDUP_REMOVED lines=11> */
.L_x_109:
        /* <DEDUP_REMOVED lines=11> */
.L_x_110:
[----:B--2---:R2:W3:Y:S02]  /*4ed0*/  SYNCS.PHASECHK.TRANS64.TRYWAIT P0, [R3+URZ], R0 ;  /* 0x00000000030075a7 */ /* 0x0044e4000800017f */
[----:B---3--:R-:W-:Y:S05]  /*4ee0*/  @!P0 NANOSLEEP.SYNCS 0x989680 ;  /* 0x009896800000895d */ /* 0x008fea0003900000 */
[----:B------:R-:W3:Y:S02]  /*4ef0*/  @!P0 SYNCS.PHASECHK.TRANS64 P0, [R3+URZ], R0 ;  /* 0x00000000030085a7 */ /* 0x000ee4000800007f */
[----:B---3--:R-:W-:Y:S05]  /*4f00*/  @P0 EXIT ;  /* 0x000000000000094d */ /* 0x008fea0003800000 */
[----:B------:R-:W-:Y:S05]  /*4f10*/  BRA `(.L_x_110) ;  /* 0xfffffffc00ec7947 */ /* 0x000fea000383ffff */
.L_x_111:
[----:B------:R-:W-:-:S00]  /*4f20*/  BRA `(.L_x_111) ;  /* 0xfffffffc00fc7947 */ /* 0x000fc0000383ffff */
[----:B------:R-:W-:-:S00]  /*4f30*/  NOP ;  /* 0x0000000000007918 */ /* 0x000fc00000000000 */
        /* <DEDUP_REMOVED lines=12> */
.L_x_112:


//--------------------- .nv.shared._ZN7cutlass13device_kernelINS_4conv6kernel13ConvUniversalINS1_16ConvProblemShapeILNS1_8OperatorE0ELi3EEENS1_10collective14CollectiveConvINS1_46MainloopSm90TmaGmmaWarpSpecializedImplicitGemmILS5_0ELi14ELi3EN4cute5tupleIJNSA_1CILi2EEENSC_ILi1EEESE_EEENS1_36KernelImplicitTmaWarpSpecializedSm90ELi1EEENSB_IJNSC_ILi64EEESI_NSB_IJSI_EEEEEENS_10bfloat16_tESL_NSA_8TiledMMAINSA_8MMA_AtomIJNSA_4SM904GMMA27MMA_64x64x16_F32BF16BF16_SSILNSP_5MajorE0ELSR_0ELNSP_7ScaleInE1ELSS_1EEEEEENSA_6LayoutINSB_IJSE_SE_SE_EEENSB_IJNSC_ILi0EEESX_SX_EEEEENSB_IJNSA_10UnderscoreES10_S10_EEEEENS7_6detail26Sm90ImplicitGemmTileTraitsINSA_20SM90_TMA_LOAD_IM2COLENSA_14ComposedLayoutINSA_7SwizzleILi3ELi4ELi3EEENSA_18smem_ptr_flag_bitsILi16EEENSV_INSB_IJNSB_IJNSC_ILi8EEES1B_EEENSB_IJSI_SE_EEENSB_IJSE_NSC_ILi14EEEEEEEEENSB_IJNSB_IJSI_NSC_ILi512EEEEEENSB_IJSE_SX_EEENSB_IJSX_NSC_ILi4096EEEEEEEEEEEEEvEENS14_INSA_23SM90_TMA_LOAD_MULTICASTES1O_vEEEENS_8epilogue10collective6detail29Sm90TmaWarpSpecializedAdapterINS1U_15DefaultEpilogueISL_NSB_IJNSB_IJllllEEESE_SX_EEES1Z_NS1T_6thread17LinearCombinationISL_Li1EffLNS20_9ScaleType4KindE0ELNS_15FloatRoundStyleE2ESL_EENS_4gemm15EpilogueDefaultEEEEEvvEEEEvNT_6ParamsE --------------------------
	.section	.nv.shared._ZN7cutlass13device_kernelINS_4conv6kernel13ConvUniversalINS1_16ConvProblemShapeILNS1_8OperatorE0ELi3EEENS1_10collective14CollectiveConvINS1_46MainloopSm90TmaGmmaWarpSpecializedImplicitGemmILS5_0ELi14ELi3EN4cute5tupleIJNSA_1CILi2EEENSC_ILi1EEESE_EEENS1_36KernelImplicitTmaWarpSpecializedSm90ELi1EEENSB_IJNSC_ILi64EEESI_NSB_IJSI_EEEEEENS_10bfloat16_tESL_NSA_8TiledMMAINSA_8MMA_AtomIJNSA_4SM904GMMA27MMA_64x64x16_F32BF16BF16_SSILNSP_5MajorE0ELSR_0ELNSP_7ScaleInE1ELSS_1EEEEEENSA_6LayoutINSB_IJSE_SE_SE_EEENSB_IJNSC_ILi0EEESX_SX_EEEEENSB_IJNSA_10UnderscoreES10_S10_EEEEENS7_6detail26Sm90ImplicitGemmTileTraitsINSA_20SM90_TMA_LOAD_IM2COLENSA_14ComposedLayoutINSA_7SwizzleILi3ELi4ELi3EEENSA_18smem_ptr_flag_bitsILi16EEENSV_INSB_IJNSB_IJNSC_ILi8EEES1B_EEENSB_IJSI_SE_EEENSB_IJSE_NSC_ILi14EEEEEEEEENSB_IJNSB_IJSI_NSC_ILi512EEEEEENSB_IJSE_SX_EEENSB_IJSX_NSC_ILi4096EEEEEEEEEEEEEvEENS14_INSA_23SM90_TMA_LOAD_MULTICASTES1O_vEEEENS_8epilogue10collective6detail29Sm90TmaWarpSpecializedAdapterINS1U_15DefaultEpilogueISL_NSB_IJNSB_IJllllEEESE_SX_EEES1Z_NS1T_6thread17LinearCombinationISL_Li1EffLNS20_9ScaleType4KindE0ELNS_15FloatRoundStyleE2ESL_EENS_4gemm15EpilogueDefaultEEEEEvvEEEEvNT_6ParamsE,"aw",@nobits
	.sectionflags	@""
	.align	16
	.zero		1024


//--------------------- .nv.shared.reserved.0     --------------------------
	.section	.nv.shared.reserved.0,"aw",@nobits
	.weak		__nv_reservedSMEM_offset_0_alias
	.size		__nv_reservedSMEM_offset_0_alias, 0, 0
	.other		__nv_reservedSMEM_offset_0_alias,@"STO_CUDA_RESERVED_SHARED STV_DEFAULT"
__nv_reservedSMEM_offset_0_alias:
	.zero		0


//--------------------- .nv.global                --------------------------
	.section	.nv.global,"aw",@nobits
.nv.global:
	.type		_ZN39_INTERNAL_85dd611b_4_k_cu_f0316b14_29104cute1_E,@object
	.size		_ZN39_INTERNAL_85dd611b_4_k_cu_f0316b14_29104cute1_E,(_ZN39_INTERNAL_85dd611b_4_k_cu_f0316b14_29104cuda3std3__45__cpo6cbeginE - _ZN39_INTERNAL_85dd611b_4_k_cu_f0316b14_29104cute1_E)
_ZN39_INTERNAL_85dd611b_4_k_cu_f0316b14_29104cute1_E:
	.zero		1
	.type		_ZN39_INTERNAL_85dd611b_4_k_cu_f0316b14_29104cuda3std3__45__cpo6cbeginE,@object
	.size		_ZN39_INTERNAL_85dd611b_4_k_cu_f0316b14_29104cuda3std3__45__cpo6cbeginE,(_ZN39_INTERNAL_85dd611b_4_k_cu_f0316b14_29104cuda3std3__48in_placeE - _ZN39_INTERNAL_85dd611b_4_k_cu_f0316b14_29104cuda3std3__45__cpo6cbeginE)
_ZN39_INTERNAL_85dd611b_4_k_cu_f0316b14_29104cuda3std3__45__cpo6cbeginE:
	.zero		1
	.type		_ZN39_INTERNAL_85dd611b_4_k_cu_f0316b14_29104cuda3std3__48in_placeE,@object
	.size		_ZN39_INTERNAL_85dd611b_4_k_cu_f0316b14_29104cuda3std3__48in_placeE,(_ZN39_INTERNAL_85dd611b_4_k_cu_f0316b14_29104cuda3std6ranges3__45__cpo9iter_moveE - _ZN39_INTERNAL_85dd611b_4_k_cu_f0316b14_29104cuda3std3__48in_placeE)
_ZN39_INTERNAL_85dd611b_4_k_cu_f0316b14_29104cuda3std3__48in_placeE:
	.zero		1
	.type		_ZN39_INTERNAL_85dd611b_4_k_cu_f0316b14_29104cuda3std6ranges3__45__cpo9iter_moveE,@object
	.size		_ZN39_INTERNAL_85dd611b_4_k_cu_f0316b14_29104cuda3std6ranges3__45__cpo9iter_moveE,(_ZN39_INTERNAL_85dd611b_4_k_cu_f0316b14_29104cuda3std3__45__cpo5beginE - _ZN39_INTERNAL_85dd611b_4_k_cu_f0316b14_29104cuda3std6ranges3__45__cpo9iter_moveE)
_ZN39_INTERNAL_85dd611b_4_k_cu_f0316b14_29104cuda3std6ranges3__45__cpo9iter_moveE:
	.zero		1
	.type		_ZN39_INTERNAL_85dd611b_4_k_cu_f0316b14_29104cuda3std3__45__cpo5beginE,@object
	.size		_ZN39_INTERNAL_85dd611b_4_k_cu_f0316b14_29104cuda3std3__45__cpo5beginE,(_ZN39_INTERNAL_85dd611b_4_k_cu_f0316b14_29104cuda3std3__441_GLOBAL__N__85dd611b_4_k_cu_f0316b14_29106ignoreE - _ZN39_INTERNAL_85dd611b_4_k_cu_f0316b14_29104cuda3std3__45__cpo5beginE)
_ZN39_INTERNAL_85dd611b_4_k_cu_f0316b14_29104cuda3std3__45__cpo5beginE:
	.zero		1
	.type		_ZN39_INTERNAL_85dd611b_4_k_cu_f0316b14_29104cuda3std3__441_GLOBAL__N__85dd611b_4_k_cu_f0316b14_29106ignoreE,@object
	.size		_ZN39_INTERNAL_85dd611b_4_k_cu_f0316b14_29104cuda3std3__441_GLOBAL__N__85dd611b_4_k_cu_f0316b14_29106ignoreE,(_ZN39_INTERNAL_85dd611b_4_k_cu_f0316b14_29104cute7productE - _ZN39_INTERNAL_85dd611b_4_k_cu_f0316b14_29104cuda3std3__441_GLOBAL__N__85dd611b_4_k_cu_f0316b14_29106ignoreE)
_ZN39_INTERNAL_85dd611b_4_k_cu_f0316b14_29104cuda3std3__441_GLOBAL__N__85dd611b_4_k_cu_f0316b14_29106ignoreE:
	.zero		1
	.type		_ZN39_INTERNAL_85dd611b_4_k_cu_f0316b14_29104cute7productE,@object
	.size		_ZN39_INTERNAL_85dd611b_4_k_cu_f0316b14_29104cute7productE,(_ZN39_INTERNAL_85dd611b_4_k_cu_f0316b14_29104cuda3std3__45__cpo3endE - _ZN39_INTERNAL_85dd611b_4_k_cu_f0316b14_29104cute7productE)
_ZN39_INTERNAL_85dd611b_4_k_cu_f0316b14_29104cute7productE:
	.zero		1
	.type		_ZN39_INTERNAL_85dd611b_4_k_cu_f0316b14_29104cuda3std3__45__cpo3endE,@object
	.size		_ZN39_INTERNAL_85dd611b_4_k_cu_f0316b14_29104cuda3std3__45__cpo3endE,(_ZN39_INTERNAL_85dd611b_4_k_cu_f0316b14_29104cuda3std3__419piecewise_constructE - _ZN39_INTERNAL_85dd611b_4_k_cu_f0316b14_29104cuda3std3__45__cpo3endE)
_ZN39_INTERNAL_85dd611b_4_k_cu_f0316b14_29104cuda3std3__45__cpo3endE:
	.zero		1
	.type		_ZN39_INTERNAL_85dd611b_4_k_cu_f0316b14_29104cuda3std3__419piecewise_constructE,@object
	.size		_ZN39_INTERNAL_85dd611b_4_k_cu_f0316b14_29104cuda3std3__419piecewise_constructE,(_ZN39_INTERNAL_85dd611b_4_k_cu_f0316b14_29104cuda3std3__45__cpo4cendE - _ZN39_INTERNAL_85dd611b_4_k_cu_f0316b14_29104cuda3std3__419piecewise_constructE)
_ZN39_INTERNAL_85dd611b_4_k_cu_f0316b14_29104cuda3std3__419piecewise_constructE:
	.zero		1
	.type		_ZN39_INTERNAL_85dd611b_4_k_cu_f0316b14_29104cuda3std3__45__cpo4cendE,@object
	.size		_ZN39_INTERNAL_85dd611b_4_k_cu_f0316b14_29104cuda3std3__45__cpo4cendE,(_ZN39_INTERNAL_85dd611b_4_k_cu_f0316b14_29104cuda3std6ranges3__45__cpo4swapE - _ZN39_INTERNAL_85dd611b_4_k_cu_f0316b14_29104cuda3std3__45__cpo4cendE)
_ZN39_INTERNAL_85dd611b_4_k_cu_f0316b14_29104cuda3std3__45__cpo4cendE:
	.zero		1
	.type		_ZN39_INTERNAL_85dd611b_4_k_cu_f0316b14_29104cuda3std6ranges3__45__cpo4swapE,@object
	.size		_ZN39_INTERNAL_85dd611b_4_k_cu_f0316b14_29104cuda3std6ranges3__45__cpo4swapE,(.L_7 - _ZN39_INTERNAL_85dd611b_4_k_cu_f0316b14_29104cuda3std6ranges3__45__cpo4swapE)
_ZN39_INTERNAL_85dd611b_4_k_cu_f0316b14_29104cuda3std6ranges3__45__cpo4swapE:
	.zero		1
.L_7:


//--------------------- .nv.constant0._ZN7cutlass13device_kernelINS_4conv6kernel13ConvUniversalINS1_16ConvProblemShapeILNS1_8OperatorE0ELi3EEENS1_10collective14CollectiveConvINS1_46MainloopSm90TmaGmmaWarpSpecializedImplicitGemmILS5_0ELi14ELi3EN4cute5tupleIJNSA_1CILi2EEENSC_ILi1EEESE_EEENS1_36KernelImplicitTmaWarpSpecializedSm90ELi1EEENSB_IJNSC_ILi64EEESI_NSB_IJSI_EEEEEENS_10bfloat16_tESL_NSA_8TiledMMAINSA_8MMA_AtomIJNSA_4SM904GMMA27MMA_64x64x16_F32BF16BF16_SSILNSP_5MajorE0ELSR_0ELNSP_7ScaleInE1ELSS_1EEEEEENSA_6LayoutINSB_IJSE_SE_SE_EEENSB_IJNSC_ILi0EEESX_SX_EEEEENSB_IJNSA_10UnderscoreES10_S10_EEEEENS7_6detail26Sm90ImplicitGemmTileTraitsINSA_20SM90_TMA_LOAD_IM2COLENSA_14ComposedLayoutINSA_7SwizzleILi3ELi4ELi3EEENSA_18smem_ptr_flag_bitsILi16EEENSV_INSB_IJNSB_IJNSC_ILi8EEES1B_EEENSB_IJSI_SE_EEENSB_IJSE_NSC_ILi14EEEEEEEEENSB_IJNSB_IJSI_NSC_ILi512EEEEEENSB_IJSE_SX_EEENSB_IJSX_NSC_ILi4096EEEEEEEEEEEEEvEENS14_INSA_23SM90_TMA_LOAD_MULTICASTES1O_vEEEENS_8epilogue10collective6detail29Sm90TmaWarpSpecializedAdapterINS1U_15DefaultEpilogueISL_NSB_IJNSB_IJllllEEESE_SX_EEES1Z_NS1T_6thread17LinearCombinationISL_Li1EffLNS20_9ScaleType4KindE0ELNS_15FloatRoundStyleE2ESL_EENS_4gemm15EpilogueDefaultEEEEEvvEEEEvNT_6ParamsE --------------------------
	.section	.nv.constant0._ZN7cutlass13device_kernelINS_4conv6kernel13ConvUniversalINS1_16ConvProblemShapeILNS1_8OperatorE0ELi3EEENS1_10collective14CollectiveConvINS1_46MainloopSm90TmaGmmaWarpSpecializedImplicitGemmILS5_0ELi14ELi3EN4cute5tupleIJNSA_1CILi2EEENSC_ILi1EEESE_EEENS1_36KernelImplicitTmaWarpSpecializedSm90ELi1EEENSB_IJNSC_ILi64EEESI_NSB_IJSI_EEEEEENS_10bfloat16_tESL_NSA_8TiledMMAINSA_8MMA_AtomIJNSA_4SM904GMMA27MMA_64x64x16_F32BF16BF16_SSILNSP_5MajorE0ELSR_0ELNSP_7ScaleInE1ELSS_1EEEEEENSA_6LayoutINSB_IJSE_SE_SE_EEENSB_IJNSC_ILi0EEESX_SX_EEEEENSB_IJNSA_10UnderscoreES10_S10_EEEEENS7_6detail26Sm90ImplicitGemmTileTraitsINSA_20SM90_TMA_LOAD_IM2COLENSA_14ComposedLayoutINSA_7SwizzleILi3ELi4ELi3EEENSA_18smem_ptr_flag_bitsILi16EEENSV_INSB_IJNSB_IJNSC_ILi8EEES1B_EEENSB_IJSI_SE_EEENSB_IJSE_NSC_ILi14EEEEEEEEENSB_IJNSB_IJSI_NSC_ILi512EEEEEENSB_IJSE_SX_EEENSB_IJSX_NSC_ILi4096EEEEEEEEEEEEEvEENS14_INSA_23SM90_TMA_LOAD_MULTICASTES1O_vEEEENS_8epilogue10collective6detail29Sm90TmaWarpSpecializedAdapterINS1U_15DefaultEpilogueISL_NSB_IJNSB_IJllllEEESE_SX_EEES1Z_NS1T_6thread17LinearCombinationISL_Li1EffLNS20_9ScaleType4KindE0ELNS_15FloatRoundStyleE2ESL_EENS_4gemm15EpilogueDefaultEEEEEvvEEEEvNT_6ParamsE,"a",@progbits
	.sectionflags	@""
	.align	4
.nv.constant0._ZN7cutlass13device_kernelINS_4conv6kernel13ConvUniversalINS1_16ConvProblemShapeILNS1_8OperatorE0ELi3EEENS1_10collective14CollectiveConvINS1_46MainloopSm90TmaGmmaWarpSpecializedImplicitGemmILS5_0ELi14ELi3EN4cute5tupleIJNSA_1CILi2EEENSC_ILi1EEESE_EEENS1_36KernelImplicitTmaWarpSpecializedSm90ELi1EEENSB_IJNSC_ILi64EEESI_NSB_IJSI_EEEEEENS_10bfloat16_tESL_NSA_8TiledMMAINSA_8MMA_AtomIJNSA_4SM904GMMA27MMA_64x64x16_F32BF16BF16_SSILNSP_5MajorE0ELSR_0ELNSP_7ScaleInE1ELSS_1EEEEEENSA_6LayoutINSB_IJSE_SE_SE_EEENSB_IJNSC_ILi0EEESX_SX_EEEEENSB_IJNSA_10UnderscoreES10_S10_EEEEENS7_6detail26Sm90ImplicitGemmTileTraitsINSA_20SM90_TMA_LOAD_IM2COLENSA_14ComposedLayoutINSA_7SwizzleILi3ELi4ELi3EEENSA_18smem_ptr_flag_bitsILi16EEENSV_INSB_IJNSB_IJNSC_ILi8EEES1B_EEENSB_IJSI_SE_EEENSB_IJSE_NSC_ILi14EEEEEEEEENSB_IJNSB_IJSI_NSC_ILi512EEEEEENSB_IJSE_SX_EEENSB_IJSX_NSC_ILi4096EEEEEEEEEEEEEvEENS14_INSA_23SM90_TMA_LOAD_MULTICASTES1O_vEEEENS_8epilogue10collective6detail29Sm90TmaWarpSpecializedAdapterINS1U_15DefaultEpilogueISL_NSB_IJNSB_IJllllEEESE_SX_EEES1Z_NS1T_6thread17LinearCombinationISL_Li1EffLNS20_9ScaleType4KindE0ELNS_15FloatRoundStyleE2ESL_EENS_4gemm15EpilogueDefaultEEEEEvvEEEEvNT_6ParamsE:
	.zero		1664


//--------------------- SYMBOLS --------------------------

	.type		.nv.reservedSmem.offset0,@object
	.size		.nv.reservedSmem.offset0,0x4
